	.target	sm_90a

	.elftype	@"ET_EXEC"


//--------------------- .note.nv.tkinfo           --------------------------
	.section	.note.nv.tkinfo,"",@"SHT_NOTE"
	.sectionflags	@"SHF_NOTE_NV_TKINFO"
	.tkinfo
        /*0018*/ 	.word	0x00000002
        /*0030*/ 	.string	""
        /*0030*/ 	.string	"ptxas"
        /*0030*/ 	.string	"Cuda compilation tools, release 13.0, V13.0.88"
        /*0030*/ 	.string	"Build cuda_13.0.r13.0/compiler.36424714_0"
        /*0030*/ 	.string	"-arch sm_90a -m 64 "



//--------------------- .note.nv.cuinfo           --------------------------
	.section	.note.nv.cuinfo,"",@"SHT_NOTE"
	.sectionflags	@"SHF_NOTE_NV_CUINFO"
        /*0018*/ 	.short	0x0002
        /*001a*/ 	.short	0x005a
        /*001c*/ 	.short	0x0082
	.zero		2


//--------------------- .nv.info                  --------------------------
	.section	.nv.info,"",@"SHT_CUDA_INFO"
	.align	4


	//----- nvinfo : EIATTR_REGCOUNT
	.align		4
        /*0000*/ 	.byte	0x04, 0x2f
        /*0002*/ 	.short	(.L_12 - .L_11)
	.align		4
.L_11:
        /*0004*/ 	.word	index@(_ZN7cutlass13device_kernelINS_4gemm6kernel13GemmUniversalIN4cute5tupleIJiiiiEEENS1_10collective13CollectiveMmaINS1_37MainloopSm90TmaGmmaWarpSpecializedFP8ILi5ENS5_IJNS4_1CILi1EEESB_SB_EEENS1_32KernelTmaWarpSpecializedPingpongEEENS5_IJNSA_ILi64EEENSA_ILi128EEENSA_ILi32EEEEEENS_12float_e5m2_tENS5_IJlSB_lEEESJ_SK_NS4_8TiledMMAINS4_8MMA_AtomIJNS4_4SM904GMMA31MMA_64x128x32_F32E5M2E5M2_SS_TNILNSO_7ScaleInE1ELSQ_1EEEEEENS4_6LayoutISC_NS5_IJNSA_ILi0EEESU_SU_EEEEENS5_IJNS4_10UnderscoreESX_SX_EEEEENS4_13SM90_TMA_LOADENS4_14ComposedLayoutINS4_7SwizzleILi1ELi4ELi3EEENS4_18smem_ptr_flag_bitsILi8EEENST_INS5_IJNSA_ILi8EEESH_EEENS5_IJSH_SB_EEEEEEEvNS4_8identityES10_S1A_vS1B_EENS_8epilogue10collective6detail29Sm90TmaWarpSpecializedAdapterINS1E_15DefaultEpilogueISJ_SK_SK_NS1D_6thread17LinearCombinationISJ_Li1EffLNS1I_9ScaleType4KindE0ELNS_15FloatRoundStyleE2ESJ_EENS1_15EpilogueDefaultEEEEEvvEEEEvNT_6ParamsE)
        /*0008*/ 	.word	0x000000a8


	//----- nvinfo : EIATTR_FRAME_SIZE
	.align		4
.L_12:
        /*000c*/ 	.byte	0x04, 0x11
        /*000e*/ 	.short	(.L_14 - .L_13)
	.align		4
.L_13:
        /*0010*/ 	.word	index@(_ZN7cutlass13device_kernelINS_4gemm6kernel13GemmUniversalIN4cute5tupleIJiiiiEEENS1_10collective13CollectiveMmaINS1_37MainloopSm90TmaGmmaWarpSpecializedFP8ILi5ENS5_IJNS4_1CILi1EEESB_SB_EEENS1_32KernelTmaWarpSpecializedPingpongEEENS5_IJNSA_ILi64EEENSA_ILi128EEENSA_ILi32EEEEEENS_12float_e5m2_tENS5_IJlSB_lEEESJ_SK_NS4_8TiledMMAINS4_8MMA_AtomIJNS4_4SM904GMMA31MMA_64x128x32_F32E5M2E5M2_SS_TNILNSO_7ScaleInE1ELSQ_1EEEEEENS4_6LayoutISC_NS5_IJNSA_ILi0EEESU_SU_EEEEENS5_IJNS4_10UnderscoreESX_SX_EEEEENS4_13SM90_TMA_LOADENS4_14ComposedLayoutINS4_7SwizzleILi1ELi4ELi3EEENS4_18smem_ptr_flag_bitsILi8EEENST_INS5_IJNSA_ILi8EEESH_EEENS5_IJSH_SB_EEEEEEEvNS4_8identityES10_S1A_vS1B_EENS_8epilogue10collective6detail29Sm90TmaWarpSpecializedAdapterINS1E_15DefaultEpilogueISJ_SK_SK_NS1D_6thread17LinearCombinationISJ_Li1EffLNS1I_9ScaleType4KindE0ELNS_15FloatRoundStyleE2ESJ_EENS1_15EpilogueDefaultEEEEEvvEEEEvNT_6ParamsE)
        /*0014*/ 	.word	0x00000000


	//----- nvinfo : EIATTR_MIN_STACK_SIZE
	.align		4
.L_14:
        /*0018*/ 	.byte	0x04, 0x12
        /*001a*/ 	.short	(.L_16 - .L_15)
	.align		4
.L_15:
        /*001c*/ 	.word	index@(_ZN7cutlass13device_kernelINS_4gemm6kernel13GemmUniversalIN4cute5tupleIJiiiiEEENS1_10collective13CollectiveMmaINS1_37MainloopSm90TmaGmmaWarpSpecializedFP8ILi5ENS5_IJNS4_1CILi1EEESB_SB_EEENS1_32KernelTmaWarpSpecializedPingpongEEENS5_IJNSA_ILi64EEENSA_ILi128EEENSA_ILi32EEEEEENS_12float_e5m2_tENS5_IJlSB_lEEESJ_SK_NS4_8TiledMMAINS4_8MMA_AtomIJNS4_4SM904GMMA31MMA_64x128x32_F32E5M2E5M2_SS_TNILNSO_7ScaleInE1ELSQ_1EEEEEENS4_6LayoutISC_NS5_IJNSA_ILi0EEESU_SU_EEEEENS5_IJNS4_10UnderscoreESX_SX_EEEEENS4_13SM90_TMA_LOADENS4_14ComposedLayoutINS4_7SwizzleILi1ELi4ELi3EEENS4_18smem_ptr_flag_bitsILi8EEENST_INS5_IJNSA_ILi8EEESH_EEENS5_IJSH_SB_EEEEEEEvNS4_8identityES10_S1A_vS1B_EENS_8epilogue10collective6detail29Sm90TmaWarpSpecializedAdapterINS1E_15DefaultEpilogueISJ_SK_SK_NS1D_6thread17LinearCombinationISJ_Li1EffLNS1I_9ScaleType4KindE0ELNS_15FloatRoundStyleE2ESJ_EENS1_15EpilogueDefaultEEEEEvvEEEEvNT_6ParamsE)
        /*0020*/ 	.word	0x00000000
.L_16:


//--------------------- .nv.compat                --------------------------
	.section	.nv.compat,"",@"SHT_CUDA_COMPAT_INFO"
	.align	4
        /*0000*/ 	.byte	0x02, 0x09, 0x01, 0x00, 0x02, 0x02, 0x04, 0x00, 0x02, 0x05, 0x05, 0x00, 0x03, 0x07, 0x01, 0x01
        /*0010*/ 	.byte	0x02, 0x03, 0x01, 0x00, 0x02, 0x06, 0x01, 0x00, 0x04, 0x0b, 0x08, 0x00, 0x00, 0x00, 0x00, 0x00
        /*0020*/ 	.byte	0x00, 0x00, 0x00, 0x00


//--------------------- .nv.info._ZN7cutlass13device_kernelINS_4gemm6kernel13GemmUniversalIN4cute5tupleIJiiiiEEENS1_10collective13CollectiveMmaINS1_37MainloopSm90TmaGmmaWarpSpecializedFP8ILi5ENS5_IJNS4_1CILi1EEESB_SB_EEENS1_32KernelTmaWarpSpecializedPingpongEEENS5_IJNSA_ILi64EEENSA_ILi128EEENSA_ILi32EEEEEENS_12float_e5m2_tENS5_IJlSB_lEEESJ_SK_NS4_8TiledMMAINS4_8MMA_AtomIJNS4_4SM904GMMA31MMA_64x128x32_F32E5M2E5M2_SS_TNILNSO_7ScaleInE1ELSQ_1EEEEEENS4_6LayoutISC_NS5_IJNSA_ILi0EEESU_SU_EEEEENS5_IJNS4_10UnderscoreESX_SX_EEEEENS4_13SM90_TMA_LOADENS4_14ComposedLayoutINS4_7SwizzleILi1ELi4ELi3EEENS4_18smem_ptr_flag_bitsILi8EEENST_INS5_IJNSA_ILi8EEESH_EEENS5_IJSH_SB_EEEEEEEvNS4_8identityES10_S1A_vS1B_EENS_8epilogue10collective6detail29Sm90TmaWarpSpecializedAdapterINS1E_15DefaultEpilogueISJ_SK_SK_NS1D_6thread17LinearCombinationISJ_Li1EffLNS1I_9ScaleType4KindE0ELNS_15FloatRoundStyleE2ESJ_EENS1_15EpilogueDefaultEEEEEvvEEEEvNT_6ParamsE --------------------------
	.section	.nv.info._ZN7cutlass13device_kernelINS_4gemm6kernel13GemmUniversalIN4cute5tupleIJiiiiEEENS1_10collective13CollectiveMmaINS1_37MainloopSm90TmaGmmaWarpSpecializedFP8ILi5ENS5_IJNS4_1CILi1EEESB_SB_EEENS1_32KernelTmaWarpSpecializedPingpongEEENS5_IJNSA_ILi64EEENSA_ILi128EEENSA_ILi32EEEEEENS_12float_e5m2_tENS5_IJlSB_lEEESJ_SK_NS4_8TiledMMAINS4_8MMA_AtomIJNS4_4SM904GMMA31MMA_64x128x32_F32E5M2E5M2_SS_TNILNSO_7ScaleInE1ELSQ_1EEEEEENS4_6LayoutISC_NS5_IJNSA_ILi0EEESU_SU_EEEEENS5_IJNS4_10UnderscoreESX_SX_EEEEENS4_13SM90_TMA_LOADENS4_14ComposedLayoutINS4_7SwizzleILi1ELi4ELi3EEENS4_18smem_ptr_flag_bitsILi8EEENST_INS5_IJNSA_ILi8EEESH_EEENS5_IJSH_SB_EEEEEEEvNS4_8identityES10_S1A_vS1B_EENS_8epilogue10collective6detail29Sm90TmaWarpSpecializedAdapterINS1E_15DefaultEpilogueISJ_SK_SK_NS1D_6thread17LinearCombinationISJ_Li1EffLNS1I_9ScaleType4KindE0ELNS_15FloatRoundStyleE2ESJ_EENS1_15EpilogueDefaultEEEEEvvEEEEvNT_6ParamsE,"",@"SHT_CUDA_INFO"
	.sectionflags	@""
	.align	4


	//----- nvinfo : EIATTR_CUDA_API_VERSION
	.align		4
        /*0000*/ 	.byte	0x04, 0x37
        /*0002*/ 	.short	(.L_18 - .L_17)
.L_17:
        /*0004*/ 	.word	0x00000082


	//----- nvinfo : EIATTR_KPARAM_INFO
	.align		4
.L_18:
        /*0008*/ 	.byte	0x04, 0x17
        /*000a*/ 	.short	(.L_20 - .L_19)
.L_19:
        /*000c*/ 	.word	0x00000000
        /*0010*/ 	.short	0x0000
        /*0012*/ 	.short	0x0070
        /*0014*/ 	.byte	0x00, 0xf0, 0x01, 0x10


	//----- nvinfo : EIATTR_SPARSE_MMA_MASK
	.align		4
.L_20:
        /*0018*/ 	.byte	0x03, 0x50
        /*001a*/ 	.short	0x0000


	//----- nvinfo : EIATTR_MAXREG_COUNT
	.align		4
        /*001c*/ 	.byte	0x03, 0x1b
        /*001e*/ 	.short	0x00a8


	//----- nvinfo : EIATTR_NUM_BARRIERS
	.align		4
        /*0020*/ 	.byte	0x02, 0x4c
        /*0022*/ 	.byte	0x01
	.zero		1


	//----- nvinfo : EIATTR_MERCURY_ISA_VERSION
	.align		4
        /*0024*/ 	.byte	0x03, 0x5f
        /*0026*/ 	.short	0x0101


	//----- nvinfo : EIATTR_INT_WARP_WIDE_INSTR_OFFSETS
	.align		4
        /*0028*/ 	.byte	0x04, 0x31
        /*002a*/ 	.short	(.L_22 - .L_21)


	//   ....[0]....
.L_21:
        /*002c*/ 	.word	0x00000440


	//   ....[1]....
        /*0030*/ 	.word	0x00000460


	//   ....[2]....
        /*0034*/ 	.word	0x000004e0


	//   ....[3]....
        /*0038*/ 	.word	0x000004f0


	//   ....[4]....
        /*003c*/ 	.word	0x00000500


	//   ....[5]....
        /*0040*/ 	.word	0x00000520


	//   ....[6]....
        /*0044*/ 	.word	0x00000570


	//   ....[7]....
        /*0048*/ 	.word	0x00000590


	//----- nvinfo : EIATTR_COOP_GROUP_MASK_REGIDS
	.align		4
.L_22:
        /*004c*/ 	.byte	0x04, 0x29
        /*004e*/ 	.short	(.L_24 - .L_23)


	//   ....[0]....
.L_23:
        /*0050*/ 	.word	0xffffffff


	//   ....[1]....
        /*0054*/ 	.word	0xffffffff


	//   ....[2]....
        /*0058*/ 	.word	0xffffffff


	//   ....[3]....
        /*005c*/ 	.word	0xffffffff


	//   ....[4]....
        /*0060*/ 	.word	0xffffffff


	//   ....[5]....
        /*0064*/ 	.word	0xffffffff


	//----- nvinfo : EIATTR_COOP_GROUP_INSTR_OFFSETS
	.align		4
.L_24:
        /*0068*/ 	.byte	0x04, 0x28
        /*006a*/ 	.short	(.L_26 - .L_25)


	//   ....[0]....
.L_25:
        /*006c*/ 	.word	0x00000060


	//   ....[1]....
        /*0070*/ 	.word	0x00000070


	//   ....[2]....
        /*0074*/ 	.word	0x00000130


	//   ....[3]....
        /*0078*/ 	.word	0x000002e0


	//   ....[4]....
        /*007c*/ 	.word	0x00000320


	//   ....[5]....
        /*0080*/ 	.word	0x00000360


	//----- nvinfo : EIATTR_REG_RECONFIG
	.align		4
.L_26:
        /*0084*/ 	.byte	0x01, 0x54
	.zero		2


	//----- nvinfo : EIATTR_MBARRIER_INSTR_OFFSETS
	.align		4
        /*0088*/ 	.byte	0x04, 0x39
        /*008a*/ 	.short	(.L_28 - .L_27)


	//   ....[0]....
.L_27:
        /*008c*/ 	.word	0x00000230
        /*0090*/ 	.word	0x000000ff
        /*0094*/ 	.word	0x00000000
        /*0098*/ 	.short	0x0100
        /*009a*/ 	.byte	0x08
	.zero		1


	//   ....[1]....
        /*009c*/ 	.word	0x00000240
        /*00a0*/ 	.word	0x000000ff
        /*00a4*/ 	.word	0x00000028
        /*00a8*/ 	.short	0x0100
        /*00aa*/ 	.byte	0x08
	.zero		1


	//   ....[2]....
        /*00ac*/ 	.word	0x00000250
        /*00b0*/ 	.word	0x000000ff
        /*00b4*/ 	.word	0x00000008
        /*00b8*/ 	.short	0x0100
        /*00ba*/ 	.byte	0x08
	.zero		1


	//   ....[3]....
        /*00bc*/ 	.word	0x00000260
        /*00c0*/ 	.word	0x000000ff
        /*00c4*/ 	.word	0x00000030
        /*00c8*/ 	.short	0x0100
        /*00ca*/ 	.byte	0x08
	.zero		1


	//   ....[4]....
        /*00cc*/ 	.word	0x00000270
        /*00d0*/ 	.word	0x000000ff
        /*00d4*/ 	.word	0x00000010
        /*00d8*/ 	.short	0x0100
        /*00da*/ 	.byte	0x08
	.zero		1


	//   ....[5]....
        /*00dc*/ 	.word	0x00000280
        /*00e0*/ 	.word	0x000000ff
        /*00e4*/ 	.word	0x00000038
        /*00e8*/ 	.short	0x0100
        /*00ea*/ 	.byte	0x08
	.zero		1


	//   ....[6]....
        /*00ec*/ 	.word	0x00000290
        /*00f0*/ 	.word	0x000000ff
        /*00f4*/ 	.word	0x00000018
        /*00f8*/ 	.short	0x0100
        /*00fa*/ 	.byte	0x08
	.zero		1


	//   ....[7]....
        /*00fc*/ 	.word	0x000002a0
        /*0100*/ 	.word	0x000000ff
        /*0104*/ 	.word	0x00000040
        /*0108*/ 	.short	0x0100
        /*010a*/ 	.byte	0x08
	.zero		1


	//   ....[8]....
        /*010c*/ 	.word	0x000002b0
        /*0110*/ 	.word	0x000000ff
        /*0114*/ 	.word	0x00000020
        /*0118*/ 	.short	0x0100
        /*011a*/ 	.byte	0x08
	.zero		1


	//   ....[9]....
        /*011c*/ 	.word	0x000002c0
        /*0120*/ 	.word	0x000000ff
        /*0124*/ 	.word	0x00000048
        /*0128*/ 	.short	0x0100
        /*012a*/ 	.byte	0x08
	.zero		1


	//   ....[10]....
        /*012c*/ 	.word	0x000005d0
        /*0130*/ 	.word	0x000000ff
        /*0134*/ 	.word	0x00000080
        /*0138*/ 	.short	0x0100
        /*013a*/ 	.byte	0x08
	.zero		1


	//   ....[11]....
        /*013c*/ 	.word	0x00000640
        /*0140*/ 	.word	0x000000ff
        /*0144*/ 	.word	0x00000088
        /*0148*/ 	.short	0x0100
        /*014a*/ 	.byte	0x08
	.zero		1


	//   ....[12]....
        /*014c*/ 	.word	0x00000660
        /*0150*/ 	.word	0x000000ff
        /*0154*/ 	.word	0x00000060
        /*0158*/ 	.short	0x0100
        /*015a*/ 	.byte	0x09
	.zero		1


	//   ....[13]....
        /*015c*/ 	.word	0x00000670
        /*0160*/ 	.word	0x000000ff
        /*0164*/ 	.word	0x00000068
        /*0168*/ 	.short	0x0100
        /*016a*/ 	.byte	0x09
	.zero		1


	//   ....[14]....
        /*016c*/ 	.word	0x00000680
        /*0170*/ 	.word	0x000000ff
        /*0174*/ 	.word	0x00000070
        /*0178*/ 	.short	0x0100
        /*017a*/ 	.byte	0x09
	.zero		1


	//   ....[15]....
        /*017c*/ 	.word	0x00000690
        /*0180*/ 	.word	0x000000ff
        /*0184*/ 	.word	0x00000078
        /*0188*/ 	.short	0x0100
        /*018a*/ 	.byte	0x09
	.zero		1


	//   ....[16]....
        /*018c*/ 	.word	0x00001440
        /*0190*/ 	.word	0x000000ff
        /*0194*/ 	.word	0xfffffff8
        /*0198*/ 	.short	0x010a
        /*019a*/ 	.byte	0x0f
	.zero		1


	//   ....[17]....
        /*019c*/ 	.word	0x00001920
        /*01a0*/ 	.word	0x000000ff
        /*01a4*/ 	.word	0x00000000
        /*01a8*/ 	.short	0x010a
        /*01aa*/ 	.byte	0x06
	.zero		1


	//   ....[18]....
        /*01ac*/ 	.word	0x00001960
        /*01b0*/ 	.word	0x000000ff
        /*01b4*/ 	.word	0x00000000
        /*01b8*/ 	.short	0x010a
        /*01ba*/ 	.byte	0x06
	.zero		1


	//   ....[19]....
        /*01bc*/ 	.word	0x00002210
        /*01c0*/ 	.word	0x000000ff
        /*01c4*/ 	.word	0x00000000
        /*01c8*/ 	.short	0x010a
        /*01ca*/ 	.byte	0x09
	.zero		1


	//   ....[20]....
        /*01cc*/ 	.word	0x00002250
        /*01d0*/ 	.word	0x000000ff
        /*01d4*/ 	.word	0x00000000
        /*01d8*/ 	.short	0x010a
        /*01da*/ 	.byte	0x09
	.zero		1


	//   ....[21]....
        /*01dc*/ 	.word	0x00002860
        /*01e0*/ 	.word	0x000000ff
        /*01e4*/ 	.word	0x00000000
        /*01e8*/ 	.short	0x0101
        /*01ea*/ 	.byte	0x08
	.zero		1


	//   ....[22]....
        /*01ec*/ 	.word	0x00002dd0
        /*01f0*/ 	.word	0x00000011
        /*01f4*/ 	.word	0x00000000
        /*01f8*/ 	.short	0x0101
        /*01fa*/ 	.byte	0x16
	.zero		1


	//   ....[23]....
        /*01fc*/ 	.word	0x00002eb0
        /*0200*/ 	.word	0x000000ff
        /*0204*/ 	.word	0x00000000
        /*0208*/ 	.short	0x0101
        /*020a*/ 	.byte	0x08
	.zero		1


	//   ....[24]....
        /*020c*/ 	.word	0x00002f60
        /*0210*/ 	.word	0x000000ff
        /*0214*/ 	.word	0x00000008
        /*0218*/ 	.short	0x010a
        /*021a*/ 	.byte	0x0f
	.zero		1


	//   ....[25]....
        /*021c*/ 	.word	0x00007800
        /*0220*/ 	.word	0x00000004
        /*0224*/ 	.word	0x00000000
        /*0228*/ 	.short	0x0101
        /*022a*/ 	.byte	0x16
	.zero		1


	//   ....[26]....
        /*022c*/ 	.word	0x000080e0
        /*0230*/ 	.word	0x00000013
        /*0234*/ 	.word	0x00000028
        /*0238*/ 	.short	0x010a
        /*023a*/ 	.byte	0x3f
	.zero		1


	//   ....[27]....
        /*023c*/ 	.word	0x00008450
        /*0240*/ 	.word	0x0000000a
        /*0244*/ 	.word	0x00000088
        /*0248*/ 	.short	0x0101
        /*024a*/ 	.byte	0x3f
	.zero		1


	//   ....[28]....
        /*024c*/ 	.word	0x00008bb0
        /*0250*/ 	.word	0x00000005
        /*0254*/ 	.word	0x00000000
        /*0258*/ 	.short	0x010a
        /*025a*/ 	.byte	0x3f
	.zero		1


	//   ....[29]....
        /*025c*/ 	.word	0x00008c30
        /*0260*/ 	.word	0x00000007
        /*0264*/ 	.word	0x00000000
        /*0268*/ 	.short	0x010a
        /*026a*/ 	.byte	0x3f
	.zero		1


	//   ....[30]....
        /*026c*/ 	.word	0x00008cc0
        /*0270*/ 	.word	0x00000008
        /*0274*/ 	.word	0x00000000
        /*0278*/ 	.short	0x010a
        /*027a*/ 	.byte	0x3f
	.zero		1


	//   ....[31]....
        /*027c*/ 	.word	0x00008d50
        /*0280*/ 	.word	0x0000000b
        /*0284*/ 	.word	0x00000000
        /*0288*/ 	.short	0x010a
        /*028a*/ 	.byte	0x3f
	.zero		1


	//   ....[32]....
        /*028c*/ 	.word	0x00008de0
        /*0290*/ 	.word	0x00000003
        /*0294*/ 	.word	0x00000000
        /*0298*/ 	.short	0x010a
        /*029a*/ 	.byte	0x3f
	.zero		1


	//   ....[33]....
        /*029c*/ 	.word	0x00008e50
        /*02a0*/ 	.word	0x00000011
        /*02a4*/ 	.word	0xfffffff8
        /*02a8*/ 	.short	0x010a
        /*02aa*/ 	.byte	0x3f
	.zero		1


	//   ....[34]....
        /*02ac*/ 	.word	0x00008eb0
        /*02b0*/ 	.word	0x00000011
        /*02b4*/ 	.word	0x00000000
        /*02b8*/ 	.short	0x010a
        /*02ba*/ 	.byte	0x3f
	.zero		1


	//   ....[35]....
        /*02bc*/ 	.word	0x00008f10
        /*02c0*/ 	.word	0x00000012
        /*02c4*/ 	.word	0x00000000
        /*02c8*/ 	.short	0x010a
        /*02ca*/ 	.byte	0x3f
	.zero		1


	//   ....[36]....
        /*02cc*/ 	.word	0x00008f70
        /*02d0*/ 	.word	0x00000011
        /*02d4*/ 	.word	0x00000008
        /*02d8*/ 	.short	0x010a
        /*02da*/ 	.byte	0x3f
	.zero		1


	//   ....[37]....
        /*02dc*/ 	.word	0x00009040
        /*02e0*/ 	.word	0x00000013
        /*02e4*/ 	.word	0x00000028
        /*02e8*/ 	.short	0x010a
        /*02ea*/ 	.byte	0x3f
	.zero		1


	//   ....[38]....
        /*02ec*/ 	.word	0x00009120
        /*02f0*/ 	.word	0x00000005
        /*02f4*/ 	.word	0x00000000
        /*02f8*/ 	.short	0x010a
        /*02fa*/ 	.byte	0x3f
	.zero		1


	//   ....[39]....
        /*02fc*/ 	.word	0x00009170
        /*0300*/ 	.word	0x00000007
        /*0304*/ 	.word	0x00000000
        /*0308*/ 	.short	0x010a
        /*030a*/ 	.byte	0x3f
	.zero		1


	//   ....[40]....
        /*030c*/ 	.word	0x000091c0
        /*0310*/ 	.word	0x00000008
        /*0314*/ 	.word	0x00000000
        /*0318*/ 	.short	0x010a
        /*031a*/ 	.byte	0x3f
	.zero		1


	//   ....[41]....
        /*031c*/ 	.word	0x00009210
        /*0320*/ 	.word	0x0000000b
        /*0324*/ 	.word	0x00000000
        /*0328*/ 	.short	0x010a
        /*032a*/ 	.byte	0x3f
	.zero		1


	//----- nvinfo : EIATTR_NUM_MBARRIERS
	.align		4
.L_28:
        /*032c*/ 	.byte	0x03, 0x38
        /*032e*/ 	.short	0x0010


	//----- nvinfo : EIATTR_EXIT_INSTR_OFFSETS
	.align		4
        /*0330*/ 	.byte	0x04, 0x1c
        /*0332*/ 	.short	(.L_30 - .L_29)


	//   ....[0]....
.L_29:
        /*0334*/ 	.word	0x00001170


	//   ....[1]....
        /*0338*/ 	.word	0x000011d0


	//   ....[2]....
        /*033c*/ 	.word	0x00007e10


	//   ....[3]....
        /*0340*/ 	.word	0x00007e40


	//   ....[4]....
        /*0344*/ 	.word	0x00008e30


	//----- nvinfo : EIATTR_MAX_THREADS
	.align		4
.L_30:
        /*0348*/ 	.byte	0x04, 0x05
        /*034a*/ 	.short	(.L_32 - .L_31)
.L_31:
        /*034c*/ 	.word	0x00000180
        /*0350*/ 	.word	0x00000001
        /*0354*/ 	.word	0x00000001


	//----- nvinfo : EIATTR_CRS_STACK_SIZE
	.align		4
.L_32:
        /*0358*/ 	.byte	0x04, 0x1e
        /*035a*/ 	.short	(.L_34 - .L_33)
.L_33:
        /*035c*/ 	.word	0x00000000


	//----- nvinfo : EIATTR_CBANK_PARAM_SIZE
	.align		4
.L_34:
        /*0360*/ 	.byte	0x03, 0x19
        /*0362*/ 	.short	0x0470


	//----- nvinfo : EIATTR_PARAM_CBANK
	.align		4
        /*0364*/ 	.byte	0x04, 0x0a
        /*0366*/ 	.short	(.L_36 - .L_35)
	.align		4
.L_35:
        /*0368*/ 	.word	index@(.nv.constant0._ZN7cutlass13device_kernelINS_4gemm6kernel13GemmUniversalIN4cute5tupleIJiiiiEEENS1_10collective13CollectiveMmaINS1_37MainloopSm90TmaGmmaWarpSpecializedFP8ILi5ENS5_IJNS4_1CILi1EEESB_SB_EEENS1_32KernelTmaWarpSpecializedPingpongEEENS5_IJNSA_ILi64EEENSA_ILi128EEENSA_ILi32EEEEEENS_12float_e5m2_tENS5_IJlSB_lEEESJ_SK_NS4_8TiledMMAINS4_8MMA_AtomIJNS4_4SM904GMMA31MMA_64x128x32_F32E5M2E5M2_SS_TNILNSO_7ScaleInE1ELSQ_1EEEEEENS4_6LayoutISC_NS5_IJNSA_ILi0EEESU_SU_EEEEENS5_IJNS4_10UnderscoreESX_SX_EEEEENS4_13SM90_TMA_LOADENS4_14ComposedLayoutINS4_7SwizzleILi1ELi4ELi3EEENS4_18smem_ptr_flag_bitsILi8EEENST_INS5_IJNSA_ILi8EEESH_EEENS5_IJSH_SB_EEEEEEEvNS4_8identityES10_S1A_vS1B_EENS_8epilogue10collective6detail29Sm90TmaWarpSpecializedAdapterINS1E_15DefaultEpilogueISJ_SK_SK_NS1D_6thread17LinearCombinationISJ_Li1EffLNS1I_9ScaleType4KindE0ELNS_15FloatRoundStyleE2ESJ_EENS1_15EpilogueDefaultEEEEEvvEEEEvNT_6ParamsE)
        /*036c*/ 	.short	0x0210
        /*036e*/ 	.short	0x0470


	//----- nvinfo : EIATTR_SW_WAR
	.align		4
.L_36:
        /*0370*/ 	.byte	0x04, 0x36
        /*0372*/ 	.short	(.L_38 - .L_37)
.L_37:
        /*0374*/ 	.word	0x00000008
.L_38:


//--------------------- .nv.callgraph             --------------------------
	.section	.nv.callgraph,"",@"SHT_CUDA_CALLGRAPH"
	.align	4
	.sectionentsize	8
	.align		4
        /*0000*/ 	.word	0x00000000
	.align		4
        /*0004*/ 	.word	0xffffffff
	.align		4
        /*0008*/ 	.word	0x00000000
	.align		4
        /*000c*/ 	.word	0xfffffffe
	.align		4
        /*0010*/ 	.word	0x00000000
	.align		4
        /*0014*/ 	.word	0xfffffffd
	.align		4
        /*0018*/ 	.word	0x00000000
	.align		4
        /*001c*/ 	.word	0xfffffffc


//--------------------- .nv.constant4             --------------------------
	.section	.nv.constant4,"a",@progbits
	.align	8
	.align		8
.nv.constant4:
        /*0000*/ 	.dword	_ZN39_INTERNAL_bb70389c_4_k_cu_4068f0f7_48064cuda3std3__45__cpo5beginE
	.align		8
        /*0008*/ 	.dword	_ZN39_INTERNAL_bb70389c_4_k_cu_4068f0f7_48064cuda3std3__45__cpo3endE
	.align		8
        /*0010*/ 	.dword	_ZN39_INTERNAL_bb70389c_4_k_cu_4068f0f7_48064cuda3std3__45__cpo6cbeginE
	.align		8
        /*0018*/ 	.dword	_ZN39_INTERNAL_bb70389c_4_k_cu_4068f0f7_48064cuda3std3__45__cpo4cendE
	.align		8
        /*0020*/ 	.dword	_ZN39_INTERNAL_bb70389c_4_k_cu_4068f0f7_48064cuda3std3__441_GLOBAL__N__bb70389c_4_k_cu_4068f0f7_48066ignoreE
	.align		8
        /*0028*/ 	.dword	_ZN39_INTERNAL_bb70389c_4_k_cu_4068f0f7_48064cuda3std3__419piecewise_constructE
	.align		8
        /*0030*/ 	.dword	_ZN39_INTERNAL_bb70389c_4_k_cu_4068f0f7_48064cuda3std3__48in_placeE
	.align		8
        /*0038*/ 	.dword	_ZN39_INTERNAL_bb70389c_4_k_cu_4068f0f7_48064cuda3std6ranges3__45__cpo4swapE
	.align		8
        /*0040*/ 	.dword	_ZN39_INTERNAL_bb70389c_4_k_cu_4068f0f7_48064cuda3std6ranges3__45__cpo9iter_moveE
	.align		8
        /*0048*/ 	.dword	_ZN39_INTERNAL_bb70389c_4_k_cu_4068f0f7_48064cute7productE
	.align		8
        /*0050*/ 	.dword	_ZN39_INTERNAL_bb70389c_4_k_cu_4068f0f7_48064cute1_E


//--------------------- .text._ZN7cutlass13device_kernelINS_4gemm6kernel13GemmUniversalIN4cute5tupleIJiiiiEEENS1_10collective13CollectiveMmaINS1_37MainloopSm90TmaGmmaWarpSpecializedFP8ILi5ENS5_IJNS4_1CILi1EEESB_SB_EEENS1_32KernelTmaWarpSpecializedPingpongEEENS5_IJNSA_ILi64EEENSA_ILi128EEENSA_ILi32EEEEEENS_12float_e5m2_tENS5_IJlSB_lEEESJ_SK_NS4_8TiledMMAINS4_8MMA_AtomIJNS4_4SM904GMMA31MMA_64x128x32_F32E5M2E5M2_SS_TNILNSO_7ScaleInE1ELSQ_1EEEEEENS4_6LayoutISC_NS5_IJNSA_ILi0EEESU_SU_EEEEENS5_IJNS4_10UnderscoreESX_SX_EEEEENS4_13SM90_TMA_LOADENS4_14ComposedLayoutINS4_7SwizzleILi1ELi4ELi3EEENS4_18smem_ptr_flag_bitsILi8EEENST_INS5_IJNSA_ILi8EEESH_EEENS5_IJSH_SB_EEEEEEEvNS4_8identityES10_S1A_vS1B_EENS_8epilogue10collective6detail29Sm90TmaWarpSpecializedAdapterINS1E_15DefaultEpilogueISJ_SK_SK_NS1D_6thread17LinearCombinationISJ_Li1EffLNS1I_9ScaleType4KindE0ELNS_15FloatRoundStyleE2ESJ_EENS1_15EpilogueDefaultEEEEEvvEEEEvNT_6ParamsE --------------------------
	.section	.text._ZN7cutlass13device_kernelINS_4gemm6kernel13GemmUniversalIN4cute5tupleIJiiiiEEENS1_10collective13CollectiveMmaINS1_37MainloopSm90TmaGmmaWarpSpecializedFP8ILi5ENS5_IJNS4_1CILi1EEESB_SB_EEENS1_32KernelTmaWarpSpecializedPingpongEEENS5_IJNSA_ILi64EEENSA_ILi128EEENSA_ILi32EEEEEENS_12float_e5m2_tENS5_IJlSB_lEEESJ_SK_NS4_8TiledMMAINS4_8MMA_AtomIJNS4_4SM904GMMA31MMA_64x128x32_F32E5M2E5M2_SS_TNILNSO_7ScaleInE1ELSQ_1EEEEEENS4_6LayoutISC_NS5_IJNSA_ILi0EEESU_SU_EEEEENS5_IJNS4_10UnderscoreESX_SX_EEEEENS4_13SM90_TMA_LOADENS4_14ComposedLayoutINS4_7SwizzleILi1ELi4ELi3EEENS4_18smem_ptr_flag_bitsILi8EEENST_INS5_IJNSA_ILi8EEESH_EEENS5_IJSH_SB_EEEEEEEvNS4_8identityES10_S1A_vS1B_EENS_8epilogue10collective6detail29Sm90TmaWarpSpecializedAdapterINS1E_15DefaultEpilogueISJ_SK_SK_NS1D_6thread17LinearCombinationISJ_Li1EffLNS1I_9ScaleType4KindE0ELNS_15FloatRoundStyleE2ESJ_EENS1_15EpilogueDefaultEEEEEvvEEEEvNT_6ParamsE,"ax",@progbits
	.align	128
.text._ZN7cutlass13device_kernelINS_4gemm6kernel13GemmUniversalIN4cute5tupleIJiiiiEEENS1_10collective13CollectiveMmaINS1_37MainloopSm90TmaGmmaWarpSpecializedFP8ILi5ENS5_IJNS4_1CILi1EEESB_SB_EEENS1_32KernelTmaWarpSpecializedPingpongEEENS5_IJNSA_ILi64EEENSA_ILi128EEENSA_ILi32EEEEEENS_12float_e5m2_tENS5_IJlSB_lEEESJ_SK_NS4_8TiledMMAINS4_8MMA_AtomIJNS4_4SM904GMMA31MMA_64x128x32_F32E5M2E5M2_SS_TNILNSO_7ScaleInE1ELSQ_1EEEEEENS4_6LayoutISC_NS5_IJNSA_ILi0EEESU_SU_EEEEENS5_IJNS4_10UnderscoreESX_SX_EEEEENS4_13SM90_TMA_LOADENS4_14ComposedLayoutINS4_7SwizzleILi1ELi4ELi3EEENS4_18smem_ptr_flag_bitsILi8EEENST_INS5_IJNSA_ILi8EEESH_EEENS5_IJSH_SB_EEEEEEEvNS4_8identityES10_S1A_vS1B_EENS_8epilogue10collective6detail29Sm90TmaWarpSpecializedAdapterINS1E_15DefaultEpilogueISJ_SK_SK_NS1D_6thread17LinearCombinationISJ_Li1EffLNS1I_9ScaleType4KindE0ELNS_15FloatRoundStyleE2ESJ_EENS1_15EpilogueDefaultEEEEEvvEEEEvNT_6ParamsE:
        .type           _ZN7cutlass13device_kernelINS_4gemm6kernel13GemmUniversalIN4cute5tupleIJiiiiEEENS1_10collective13CollectiveMmaINS1_37MainloopSm90TmaGmmaWarpSpecializedFP8ILi5ENS5_IJNS4_1CILi1EEESB_SB_EEENS1_32KernelTmaWarpSpecializedPingpongEEENS5_IJNSA_ILi64EEENSA_ILi128EEENSA_ILi32EEEEEENS_12float_e5m2_tENS5_IJlSB_lEEESJ_SK_NS4_8TiledMMAINS4_8MMA_AtomIJNS4_4SM904GMMA31MMA_64x128x32_F32E5M2E5M2_SS_TNILNSO_7ScaleInE1ELSQ_1EEEEEENS4_6LayoutISC_NS5_IJNSA_ILi0EEESU_SU_EEEEENS5_IJNS4_10UnderscoreESX_SX_EEEEENS4_13SM90_TMA_LOADENS4_14ComposedLayoutINS4_7SwizzleILi1ELi4ELi3EEENS4_18smem_ptr_flag_bitsILi8EEENST_INS5_IJNSA_ILi8EEESH_EEENS5_IJSH_SB_EEEEEEEvNS4_8identityES10_S1A_vS1B_EENS_8epilogue10collective6detail29Sm90TmaWarpSpecializedAdapterINS1E_15DefaultEpilogueISJ_SK_SK_NS1D_6thread17LinearCombinationISJ_Li1EffLNS1I_9ScaleType4KindE0ELNS_15FloatRoundStyleE2ESJ_EENS1_15EpilogueDefaultEEEEEvvEEEEvNT_6ParamsE,@function
        .size           _ZN7cutlass13device_kernelINS_4gemm6kernel13GemmUniversalIN4cute5tupleIJiiiiEEENS1_10collective13CollectiveMmaINS1_37MainloopSm90TmaGmmaWarpSpecializedFP8ILi5ENS5_IJNS4_1CILi1EEESB_SB_EEENS1_32KernelTmaWarpSpecializedPingpongEEENS5_IJNSA_ILi64EEENSA_ILi128EEENSA_ILi32EEEEEENS_12float_e5m2_tENS5_IJlSB_lEEESJ_SK_NS4_8TiledMMAINS4_8MMA_AtomIJNS4_4SM904GMMA31MMA_64x128x32_F32E5M2E5M2_SS_TNILNSO_7ScaleInE1ELSQ_1EEEEEENS4_6LayoutISC_NS5_IJNSA_ILi0EEESU_SU_EEEEENS5_IJNS4_10UnderscoreESX_SX_EEEEENS4_13SM90_TMA_LOADENS4_14ComposedLayoutINS4_7SwizzleILi1ELi4ELi3EEENS4_18smem_ptr_flag_bitsILi8EEENST_INS5_IJNSA_ILi8EEESH_EEENS5_IJSH_SB_EEEEEEEvNS4_8identityES10_S1A_vS1B_EENS_8epilogue10collective6detail29Sm90TmaWarpSpecializedAdapterINS1E_15DefaultEpilogueISJ_SK_SK_NS1D_6thread17LinearCombinationISJ_Li1EffLNS1I_9ScaleType4KindE0ELNS_15FloatRoundStyleE2ESJ_EENS1_15EpilogueDefaultEEEEEvvEEEEvNT_6ParamsE,(.L_x_206 - _ZN7cutlass13device_kernelINS_4gemm6kernel13GemmUniversalIN4cute5tupleIJiiiiEEENS1_10collective13CollectiveMmaINS1_37MainloopSm90TmaGmmaWarpSpecializedFP8ILi5ENS5_IJNS4_1CILi1EEESB_SB_EEENS1_32KernelTmaWarpSpecializedPingpongEEENS5_IJNSA_ILi64EEENSA_ILi128EEENSA_ILi32EEEEEENS_12float_e5m2_tENS5_IJlSB_lEEESJ_SK_NS4_8TiledMMAINS4_8MMA_AtomIJNS4_4SM904GMMA31MMA_64x128x32_F32E5M2E5M2_SS_TNILNSO_7ScaleInE1ELSQ_1EEEEEENS4_6LayoutISC_NS5_IJNSA_ILi0EEESU_SU_EEEEENS5_IJNS4_10UnderscoreESX_SX_EEEEENS4_13SM90_TMA_LOADENS4_14ComposedLayoutINS4_7SwizzleILi1ELi4ELi3EEENS4_18smem_ptr_flag_bitsILi8EEENST_INS5_IJNSA_ILi8EEESH_EEENS5_IJSH_SB_EEEEEEEvNS4_8identityES10_S1A_vS1B_EENS_8epilogue10collective6detail29Sm90TmaWarpSpecializedAdapterINS1E_15DefaultEpilogueISJ_SK_SK_NS1D_6thread17LinearCombinationISJ_Li1EffLNS1I_9ScaleType4KindE0ELNS_15FloatRoundStyleE2ESJ_EENS1_15EpilogueDefaultEEEEEvvEEEEvNT_6ParamsE)
        .other          _ZN7cutlass13device_kernelINS_4gemm6kernel13GemmUniversalIN4cute5tupleIJiiiiEEENS1_10collective13CollectiveMmaINS1_37MainloopSm90TmaGmmaWarpSpecializedFP8ILi5ENS5_IJNS4_1CILi1EEESB_SB_EEENS1_32KernelTmaWarpSpecializedPingpongEEENS5_IJNSA_ILi64EEENSA_ILi128EEENSA_ILi32EEEEEENS_12float_e5m2_tENS5_IJlSB_lEEESJ_SK_NS4_8TiledMMAINS4_8MMA_AtomIJNS4_4SM904GMMA31MMA_64x128x32_F32E5M2E5M2_SS_TNILNSO_7ScaleInE1ELSQ_1EEEEEENS4_6LayoutISC_NS5_IJNSA_ILi0EEESU_SU_EEEEENS5_IJNS4_10UnderscoreESX_SX_EEEEENS4_13SM90_TMA_LOADENS4_14ComposedLayoutINS4_7SwizzleILi1ELi4ELi3EEENS4_18smem_ptr_flag_bitsILi8EEENST_INS5_IJNSA_ILi8EEESH_EEENS5_IJSH_SB_EEEEEEEvNS4_8identityES10_S1A_vS1B_EENS_8epilogue10collective6detail29Sm90TmaWarpSpecializedAdapterINS1E_15DefaultEpilogueISJ_SK_SK_NS1D_6thread17LinearCombinationISJ_Li1EffLNS1I_9ScaleType4KindE0ELNS_15FloatRoundStyleE2ESJ_EENS1_15EpilogueDefaultEEEEEvvEEEEvNT_6ParamsE,@"STO_CUDA_ENTRY STV_DEFAULT"
_ZN7cutlass13device_kernelINS_4gemm6kernel13GemmUniversalIN4cute5tupleIJiiiiEEENS1_10collective13CollectiveMmaINS1_37MainloopSm90TmaGmmaWarpSpecializedFP8ILi5ENS5_IJNS4_1CILi1EEESB_SB_EEENS1_32KernelTmaWarpSpecializedPingpongEEENS5_IJNSA_ILi64EEENSA_ILi128EEENSA_ILi32EEEEEENS_12float_e5m2_tENS5_IJlSB_lEEESJ_SK_NS4_8TiledMMAINS4_8MMA_AtomIJNS4_4SM904GMMA31MMA_64x128x32_F32E5M2E5M2_SS_TNILNSO_7ScaleInE1ELSQ_1EEEEEENS4_6LayoutISC_NS5_IJNSA_ILi0EEESU_SU_EEEEENS5_IJNS4_10UnderscoreESX_SX_EEEEENS4_13SM90_TMA_LOADENS4_14ComposedLayoutINS4_7SwizzleILi1ELi4ELi3EEENS4_18smem_ptr_flag_bitsILi8EEENST_INS5_IJNSA_ILi8EEESH_EEENS5_IJSH_SB_EEEEEEEvNS4_8identityES10_S1A_vS1B_EENS_8epilogue10collective6detail29Sm90TmaWarpSpecializedAdapterINS1E_15DefaultEpilogueISJ_SK_SK_NS1D_6thread17LinearCombinationISJ_Li1EffLNS1I_9ScaleType4KindE0ELNS_15FloatRoundStyleE2ESJ_EENS1_15EpilogueDefaultEEEEEvvEEEEvNT_6ParamsE:
[----:B------:R-:W-:Y:S01]  /*0000*/  LDC R1, c[0x0][0x28] ;  /* 0x00000a00ff017b82 */ /* 0x000fe20000000800 */
[----:B------:R-:W0:Y:S01]  /*0010*/  S2R R13, SR_TID.X ;  /* 0x00000000000d7919 */ /* 0x000e220000002100 */
[----:B------:R-:W-:Y:S01]  /*0020*/  ELECT P0, URZ, PT ;  /* 0x00000000003f782f */ /* 0x000fe20003800000 */
[----:B------:R-:W-:Y:S01]  /*0030*/  BSSY B0, `(.L_x_0) ;  /* 0x000000f000007945 */ /* 0x000fe20003800000 */
[--C-:B0-----:R-:W-:Y:S02]  /*0040*/  SHF.R.U32.HI R0, RZ, 0x5, R13.reuse ;  /* 0x00000005ff007819 */ /* 0x101fe4000001160d */
[----:B------:R-:W-:-:S03]  /*0050*/  SHF.R.U32.HI R4, RZ, 0x7, R13 ;  /* 0x00000007ff047819 */ /* 0x000fc6000001160d */
[----:B------:R-:W0:Y:S04]  /*0060*/  SHFL.IDX PT, R2, R0, RZ, 0x1f ;  /* 0x00001fff00027589 */ /* 0x000e2800000e0000 */
[----:B------:R1:W2:Y:S01]  /*0070*/  SHFL.IDX PT, R5, R4, RZ, 0x1f ;  /* 0x00001fff04057589 */ /* 0x0002a200000e0000 */
[----:B0-----:R-:W-:-:S13]  /*0080*/  ISETP.NE.OR P0, PT, R2, RZ, !P0 ;  /* 0x000000ff0200720c */ /* 0x001fda0004705670 */
[----:B-12---:R-:W-:Y:S05]  /*0090*/  @P0 BRA `(.L_x_1) ;  /* 0x0000000000200947 */ /* 0x006fea0003800000 */
[----:B------:R-:W-:Y:S02]  /*00a0*/  ULDC.64 UR4, c[0x0][0x198] ;  /* 0x0000660000047ab9 */ /* 0x000fe40000000a00 */
[----:B------:R-:W-:Y:S02]  /*00b0*/  UIADD3 UR6, UP0, UR4, 0xf0, URZ ;  /* 0x000000f004067890 */ /* 0x000fe4000ff1e03f */
[----:B------:R-:W-:Y:S02]  /*00c0*/  UIADD3 UR4, UP1, UR4, 0x1f0, URZ ;  /* 0x000001f004047890 */ /* 0x000fe4000ff3e03f */
[----:B------:R-:W-:Y:S02]  /*00d0*/  UIADD3.X UR7, URZ, UR5, URZ, UP0, !UPT ;  /* 0x000000053f077290 */ /* 0x000fe400087fe43f */
[----:B------:R-:W-:-:S07]  /*00e0*/  UIADD3.X UR5, URZ, UR5, URZ, UP1, !UPT ;  /* 0x000000053f057290 */ /* 0x000fce0008ffe43f */
[----:B------:R0:W-:Y:S02]  /*00f0*/  UTMACCTL.PF [UR6] ;  /* 0x00000000060079b9 */ /* 0x0001e40008040000 */
[----:B------:R0:W-:Y:S02]  /*0100*/  UTMACCTL.PF [UR4] ;  /* 0x00000000040079b9 */ /* 0x0001e40008040000 */
[----:B0-----:R-:W-:Y:S01]  /*0110*/  NOP ;  /* 0x0000000000007918 */ /* 0x001fe20000000000 */
.L_x_1:
[----:B------:R-:W-:Y:S05]  /*0120*/  BSYNC B0 ;  /* 0x0000000000007941 */ /* 0x000fea0003800000 */
.L_x_0:
[----:B------:R-:W0:Y:S02]  /*0130*/  SHFL.IDX PT, R3, R0, RZ, 0x1f ;  /* 0x00001fff00037589 */ /* 0x000e2400000e0000 */
[----:B0-----:R-:W-:-:S13]  /*0140*/  ISETP.NE.AND P0, PT, R3, RZ, PT ;  /* 0x000000ff0300720c */ /* 0x001fda0003f05270 */
[----:B------:R-:W-:Y:S05]  /*0150*/  @P0 BRA `(.L_x_2) ;  /* 0x0000000000600947 */ /* 0x000fea0003800000 */
[----:B------:R-:W0:Y:S01]  /*0160*/  S2UR UR8, SR_CgaCtaId ;  /* 0x00000000000879c3 */ /* 0x000e220000008800 */
[----:B------:R-:W-:Y:S01]  /*0170*/  UMOV UR4, 0x400 ;  /* 0x0000040000047882 */ /* 0x000fe20000000000 */
[----:B------:R-:W-:Y:S01]  /*0180*/  UMOV UR5, 0x1 ;  /* 0x0000000100057882 */ /* 0x000fe20000000000 */
[----:B------:R-:W-:Y:S01]  /*0190*/  UMOV UR6, 0x80 ;  /* 0x0000008000067882 */ /* 0x000fe20000000000 */
[----:B------:R-:W-:Y:S01]  /*01a0*/  ELECT P0, URZ, PT ;  /* 0x00000000003f782f */ /* 0x000fe20003800000 */
[----:B------:R-:W-:-:S04]  /*01b0*/  UIADD3 UR6, -UR6, 0x100000, URZ ;  /* 0x0010000006067890 */ /* 0x000fc8000fffe13f */
[----:B------:R-:W-:Y:S02]  /*01c0*/  USHF.L.U32 UR7, UR6, 0xb, URZ ;  /* 0x0000000b06077899 */ /* 0x000fe4000800063f */
[----:B------:R-:W-:Y:S02]  /*01d0*/  USHF.L.U32 UR6, UR6, 0x1, URZ ;  /* 0x0000000106067899 */ /* 0x000fe4000800063f */
[----:B0-----:R-:W-:Y:S02]  /*01e0*/  ULEA UR8, UR8, UR4, 0x18 ;  /* 0x0000000408087291 */ /* 0x001fe4000f8ec03f */
[----:B------:R-:W-:-:S04]  /*01f0*/  UIADD3 UR4, -UR5, 0x100000, URZ ;  /* 0x0010000005047890 */ /* 0x000fc8000fffe13f */
[----:B------:R-:W-:Y:S02]  /*0200*/  USHF.L.U32 UR5, UR4, 0xb, URZ ;  /* 0x0000000b04057899 */ /* 0x000fe4000800063f */
[----:B------:R-:W-:Y:S01]  /*0210*/  USHF.L.U32 UR4, UR4, 0x1, URZ ;  /* 0x0000000104047899 */ /* 0x000fe2000800063f */
[----:B------:R-:W0:Y:S11]  /*0220*/  FENCE.VIEW.ASYNC.S ;  /* 0x00000000000073c6 */ /* 0x000e360000000000 */
[----:B0-----:R0:W1:Y:S01]  /*0230*/  SYNCS.EXCH.64 URZ, [UR8], UR4 ;  /* 0x00000004083f75b2 */ /* 0x0010620008000100 */
[----:B------:R0:W2:Y:S01]  /*0240*/  SYNCS.EXCH.64 URZ, [UR8+0x28], UR6 ;  /* 0x00002806083f75b2 */ /* 0x0000a20008000100 */
[----:B------:R0:W3:Y:S01]  /*0250*/  SYNCS.EXCH.64 URZ, [UR8+0x8], UR4 ;  /* 0x00000804083f75b2 */ /* 0x0000e20008000100 */
[----:B------:R0:W4:Y:S01]  /*0260*/  SYNCS.EXCH.64 URZ, [UR8+0x30], UR6 ;  /* 0x00003006083f75b2 */ /* 0x0001220008000100 */
[----:B------:R0:W0:Y:S01]  /*0270*/  SYNCS.EXCH.64 URZ, [UR8+0x10], UR4 ;  /* 0x00001004083f75b2 */ /* 0x0000220008000100 */
[----:B------:R0:W0:Y:S01]  /*0280*/  SYNCS.EXCH.64 URZ, [UR8+0x38], UR6 ;  /* 0x00003806083f75b2 */ /* 0x0000220008000100 */
[----:B------:R0:W0:Y:S01]  /*0290*/  SYNCS.EXCH.64 URZ, [UR8+0x18], UR4 ;  /* 0x00001804083f75b2 */ /* 0x0000220008000100 */
[----:B------:R0:W0:Y:S01]  /*02a0*/  SYNCS.EXCH.64 URZ, [UR8+0x40], UR6 ;  /* 0x00004006083f75b2 */ /* 0x0000220008000100 */
[----:B------:R0:W0:Y:S01]  /*02b0*/  SYNCS.EXCH.64 URZ, [UR8+0x20], UR4 ;  /* 0x00002004083f75b2 */ /* 0x0000220008000100 */
[----:B------:R0:W0:Y:S01]  /*02c0*/  SYNCS.EXCH.64 URZ, [UR8+0x48], UR6 ;  /* 0x00004806083f75b2 */ /* 0x0000220008000100 */
[----:B------:R-:W-:Y:S01]  /*02d0*/  NOP ;  /* 0x0000000000007918 */ /* 0x000fe20000000000 */
.L_x_2:
[----:B------:R-:W5:Y:S01]  /*02e0*/  SHFL.IDX PT, R6, R0, RZ, 0x1f ;  /* 0x00001fff00067589 */ /* 0x000f6200000e0000 */
[----:B------:R-:W-:Y:S01]  /*02f0*/  ELECT P0, URZ, PT ;  /* 0x00000000003f782f */ /* 0x000fe20003800000 */
[----:B------:R-:W-:Y:S01]  /*0300*/  NOP ;  /* 0x0000000000007918 */ /* 0x000fe20000000000 */
[----:B------:R-:W-:Y:S01]  /*0310*/  ELECT P1, URZ, PT ;  /* 0x00000000003f782f */ /* 0x000fe20003820000 */
[----:B------:R1:W2:Y:S01]  /*0320*/  SHFL.IDX PT, R3, R0, RZ, 0x1f ;  /* 0x00001fff00037589 */ /* 0x0002a200000e0000 */
[----:B0-----:R-:W-:Y:S01]  /*0330*/  UMOV UR4, 0x20 ;  /* 0x0000002000047882 */ /* 0x001fe20000000000 */
[----:B------:R-:W-:Y:S01]  /*0340*/  UMOV UR11, 0x80 ;  /* 0x00000080000b7882 */ /* 0x000fe20000000000 */
[----:B------:R-:W-:Y:S01]  /*0350*/  NOP ;  /* 0x0000000000007918 */ /* 0x000fe20000000000 */
[----:B------:R-:W0:Y:S01]  /*0360*/  SHFL.IDX PT, R4, R4, RZ, 0x1f ;  /* 0x00001fff04047589 */ /* 0x000e2200000e0000 */
[C---:B------:R-:W-:Y:S01]  /*0370*/  VIADD R33, R5.reuse, 0xffffffff ;  /* 0xffffffff05217836 */ /* 0x040fe20000000000 */
[----:B------:R-:W-:Y:S01]  /*0380*/  ULDC.64 UR18, c[0x0][0x208] ;  /* 0x0000820000127ab9 */ /* 0x000fe20000000a00 */
[----:B------:R-:W-:-:S02]  /*0390*/  ISETP.NE.AND P3, PT, R5, RZ, PT ;  /* 0x000000ff0500720c */ /* 0x000fc40003f65270 */
[----:B-1----:R-:W-:Y:S02]  /*03a0*/  SHF.R.S32.HI R0, RZ, 0x1f, R13 ;  /* 0x0000001fff007819 */ /* 0x002fe4000001140d */
[----:B------:R-:W-:Y:S02]  /*03b0*/  ISETP.GE.U32.AND P2, PT, R33, 0x2, PT ;  /* 0x000000022100780c */ /* 0x000fe40003f46070 */
[----:B------:R-:W-:-:S04]  /*03c0*/  LEA.HI R0, R0, R13, RZ, 0x7 ;  /* 0x0000000d00007211 */ /* 0x000fc800078f38ff */
[----:B------:R-:W-:Y:S02]  /*03d0*/  LOP3.LUT R0, R0, 0xffffff80, RZ, 0xc0, !PT ;  /* 0xffffff8000007812 */ /* 0x000fe400078ec0ff */
[----:B-----5:R-:W-:-:S03]  /*03e0*/  ISETP.NE.OR P0, PT, R6, RZ, !P0 ;  /* 0x000000ff0600720c */ /* 0x020fc60004705670 */
[----:B------:R-:W-:Y:S01]  /*03f0*/  IMAD.IADD R11, R13, 0x1, -R0 ;  /* 0x000000010d0b7824 */ /* 0x000fe200078e0a00 */
[----:B--2---:R-:W-:Y:S02]  /*0400*/  ISETP.NE.OR P1, PT, R3, RZ, !P1 ;  /* 0x000000ff0300720c */ /* 0x004fe40004f25670 */
[----:B------:R-:W-:Y:S02]  /*0410*/  SHF.R.S32.HI R3, RZ, 0x1f, R2 ;  /* 0x0000001fff037819 */ /* 0x000fe40000011402 */
[----:B0-----:R-:W-:Y:S02]  /*0420*/  R2UR UR15, R4 ;  /* 0x00000000040f72ca */ /* 0x001fe400000e0000 */
[----:B------:R-:W-:-:S03]  /*0430*/  LEA.HI R3, R3, R2, RZ, 0x2 ;  /* 0x0000000203037211 */ /* 0x000fc600078f10ff */
[----:B------:R-:W-:Y:S01]  /*0440*/  VOTEU.ALL UP0, P0 ;  /* 0x00000000003f7886 */ /* 0x000fe20000000000 */
[----:B------:R-:W-:-:S03]  /*0450*/  LOP3.LUT R3, R3, 0xfffffffc, RZ, 0xc0, !PT ;  /* 0xfffffffc03037812 */ /* 0x000fc600078ec0ff */
[----:B------:R-:W-:Y:S01]  /*0460*/  VOTEU.ALL UP1, P1 ;  /* 0x00000000003f7886 */ /* 0x000fe20000820000 */
[----:B------:R-:W0:Y:S01]  /*0470*/  @!UP0 S2UR UR7, SR_CgaCtaId ;  /* 0x00000000000789c3 */ /* 0x000e220000008800 */
[----:B------:R-:W-:Y:S01]  /*0480*/  @!UP0 UMOV UR6, 0x400 ;  /* 0x0000040000068882 */ /* 0x000fe20000000000 */
[----:B------:R-:W-:-:S04]  /*0490*/  @!UP0 UIADD3 UR4, -UR4, 0x100000, URZ ;  /* 0x0010000004048890 */ /* 0x000fc8000fffe13f */
[----:B------:R-:W-:Y:S02]  /*04a0*/  @!UP0 USHF.L.U32 UR5, UR4, 0xb, URZ ;  /* 0x0000000b04058899 */ /* 0x000fe4000800063f */
[----:B------:R-:W-:Y:S01]  /*04b0*/  @!UP0 USHF.L.U32 UR4, UR4, 0x1, URZ ;  /* 0x0000000104048899 */ /* 0x000fe2000800063f */
[----:B------:R-:W-:Y:S01]  /*04c0*/  IMAD.IADD R20, R2, 0x1, -R3 ;  /* 0x0000000102147824 */ /* 0x000fe200078e0a03 */
[----:B------:R-:W-:Y:S01]  /*04d0*/  @!UP1 UMOV UR9, 0x400 ;  /* 0x0000040000099882 */ /* 0x000fe20000000000 */
[----:B------:R-:W-:Y:S01]  /*04e0*/  VOTEU.ALL UP2, P1 ;  /* 0x00000000003f7886 */ /* 0x000fe20000840000 */
[----:B------:R-:W-:Y:S01]  /*04f0*/  VOTEU.ALL UP3, P1 ;  /* 0x00000000003f7886 */ /* 0x000fe20000860000 */
[----:B------:R-:W-:Y:S01]  /*0500*/  VOTEU.ALL UP4, P1 ;  /* 0x00000000003f7886 */ /* 0x000fe20000880000 */
[----:B------:R-:W1:Y:S01]  /*0510*/  @!UP1 S2UR UR10, SR_CgaCtaId ;  /* 0x00000000000a99c3 */ /* 0x000e620000008800 */
[----:B------:R-:W-:Y:S01]  /*0520*/  VOTEU.ALL UP5, P1 ;  /* 0x00000000003f7886 */ /* 0x000fe200008a0000 */
[----:B0-----:R-:W-:-:S02]  /*0530*/  @!UP0 ULEA UR8, UR7, UR6, 0x18 ;  /* 0x0000000607088291 */ /* 0x001fc4000f8ec03f */
[----:B------:R-:W-:-:S04]  /*0540*/  @!UP1 UIADD3 UR6, -UR11, 0x100000, URZ ;  /* 0x001000000b069890 */ /* 0x000fc8000fffe13f */
[----:B------:R-:W-:Y:S02]  /*0550*/  @!UP1 USHF.L.U32 UR7, UR6, 0xb, URZ ;  /* 0x0000000b06079899 */ /* 0x000fe4000800063f */
[----:B------:R-:W-:Y:S01]  /*0560*/  @!UP1 USHF.L.U32 UR6, UR6, 0x1, URZ ;  /* 0x0000000106069899 */ /* 0x000fe2000800063f */
[----:B------:R-:W-:Y:S01]  /*0570*/  VOTEU.ALL UP0, P0 ;  /* 0x00000000003f7886 */ /* 0x000fe20000000000 */
[----:B-1----:R-:W-:Y:S01]  /*0580*/  @!UP1 ULEA UR9, UR10, UR9, 0x18 ;  /* 0x000000090a099291 */ /* 0x002fe2000f8ec03f */
[----:B------:R-:W-:Y:S02]  /*0590*/  VOTEU.ALL UP1, P0 ;  /* 0x00000000003f7886 */ /* 0x000fe40000020000 */
[----:B------:R-:W-:Y:S01]  /*05a0*/  ULDC.64 UR10, c[0x0][0x598] ;  /* 0x00016600000a7ab9 */ /* 0x000fe20000000a00 */
[----:B------:R-:W-:Y:S01]  /*05b0*/  ISETP.NE.AND P0, PT, R20, 0x3, PT ;  /* 0x000000031400780c */ /* 0x000fe20003f05270 */
[----:B------:R-:W0:Y:S02]  /*05c0*/  FENCE.VIEW.ASYNC.S ;  /* 0x00000000000073c6 */ /* 0x000e240000000000 */
[----:B0-----:R0:W3:Y:S01]  /*05d0*/  @!UP0 SYNCS.EXCH.64 URZ, [UR8+0x80], UR4 ;  /* 0x00008004083f85b2 */ /* 0x0010e20008000100 */
[----:B------:R-:W-:-:S02]  /*05e0*/  ISETP.NE.U32.AND P1, PT, RZ, UR10, PT ;  /* 0x0000000aff007c0c */ /* 0x000fc4000bf25070 */
[----:B------:R-:W-:Y:S02]  /*05f0*/  ISETP.EQ.OR P0, PT, R20, RZ, !P0 ;  /* 0x000000ff1400720c */ /* 0x000fe40004702670 */
[----:B------:R-:W-:Y:S02]  /*0600*/  ISETP.NE.AND.EX P1, PT, RZ, UR11, PT, P1 ;  /* 0x0000000bff007c0c */ /* 0x000fe4000bf25310 */
[----:B------:R-:W-:-:S04]  /*0610*/  ISETP.EQ.AND P0, PT, R5, RZ, P0 ;  /* 0x000000ff0500720c */ /* 0x000fc80000702270 */
[----:B------:R-:W-:-:S04]  /*0620*/  SEL R7, RZ, 0x1, !P0 ;  /* 0x00000001ff077807 */ /* 0x000fc80004000000 */
[----:B------:R-:W-:Y:S01]  /*0630*/  SEL R7, R7, 0x2, P2 ;  /* 0x0000000207077807 */ /* 0x000fe20001000000 */
[----:B------:R0:W3:Y:S01]  /*0640*/  @!UP1 SYNCS.EXCH.64 URZ, [UR8+0x88], UR4 ;  /* 0x00008804083f95b2 */ /* 0x0000e20008000100 */
[----:B------:R-:W-:Y:S01]  /*0650*/  NOP ;  /* 0x0000000000007918 */ /* 0x000fe20000000000 */
[----:B------:R0:W3:Y:S01]  /*0660*/  @!UP2 SYNCS.EXCH.64 URZ, [UR9+0x60], UR6 ;  /* 0x00006006093fa5b2 */ /* 0x0000e20008000100 */
[----:B------:R0:W3:Y:S01]  /*0670*/  @!UP3 SYNCS.EXCH.64 URZ, [UR9+0x68], UR6 ;  /* 0x00006806093fb5b2 */ /* 0x0000e20008000100 */
[----:B------:R0:W3:Y:S01]  /*0680*/  @!UP4 SYNCS.EXCH.64 URZ, [UR9+0x70], UR6 ;  /* 0x00007006093fc5b2 */ /* 0x0000e20008000100 */
[----:B------:R0:W3:Y:S01]  /*0690*/  @!UP5 SYNCS.EXCH.64 URZ, [UR9+0x78], UR6 ;  /* 0x00007806093fd5b2 */ /* 0x0000e20008000100 */
[----:B------:R-:W-:Y:S01]  /*06a0*/  NOP ;  /* 0x0000000000007918 */ /* 0x000fe20000000000 */
[----:B---34-:R-:W-:Y:S06]  /*06b0*/  BAR.SYNC.DEFER_BLOCKING 0x0 ;  /* 0x0000000000007b1d */ /* 0x018fec0000010000 */
[----:B0-----:R-:W-:Y:S05]  /*06c0*/  @!P1 BRA `(.L_x_3) ;  /* 0x00000000001c9947 */ /* 0x001fea0003800000 */
[----:B------:R-:W0:Y:S02]  /*06d0*/  LDC.64 R2, c[0x0][0x598] ;  /* 0x00016600ff027b82 */ /* 0x000e240000000a00 */
[----:B0-----:R-:W2:Y:S02]  /*06e0*/  LDG.E.64 R2, desc[UR18][R2.64] ;  /* 0x0000001202027981 */ /* 0x001ea4000c1e1b00 */
[----:B--2---:R-:W-:-:S04]  /*06f0*/  ISETP.NE.U32.AND P0, PT, R2, RZ, PT ;  /* 0x000000ff0200720c */ /* 0x004fc80003f05070 */
[----:B------:R-:W-:-:S13]  /*0700*/  ISETP.NE.AND.EX P0, PT, R3, RZ, PT, P0 ;  /* 0x000000ff0300720c */ /* 0x000fda0003f05300 */
[----:B------:R-:W-:Y:S05]  /*0710*/  @!P0 BRA `(.L_x_3) ;  /* 0x0000000000088947 */ /* 0x000fea0003800000 */
[----:B------:R2:W5:Y:S01]  /*0720*/  LD.E R10, desc[UR18][R2.64] ;  /* 0x00000012020a7980 */ /* 0x000562000c101900 */
[----:B------:R-:W-:Y:S05]  /*0730*/  BRA `(.L_x_4) ;  /* 0x0000000000207947 */ /* 0x000fea0003800000 */
.L_x_3:
[----:B------:R-:W-:Y:S02]  /*0740*/  ULDC.64 UR4, c[0x0][0x588] ;  /* 0x0001620000047ab9 */ /* 0x000fe40000000a00 */
[----:B------:R-:W-:-:S04]  /*0750*/  ISETP.NE.U32.AND P0, PT, RZ, UR4, PT ;  /* 0x00000004ff007c0c */ /* 0x000fc8000bf05070 */
[----:B------:R-:W-:-:S13]  /*0760*/  ISETP.NE.AND.EX P0, PT, RZ, UR5, PT, P0 ;  /* 0x00000005ff007c0c */ /* 0x000fda000bf05300 */
[----:B------:R-:W-:Y:S05]  /*0770*/  @!P0 BRA `(.L_x_5) ;  /* 0x00000000000c8947 */ /* 0x000fea0003800000 */
[----:B------:R-:W0:Y:S02]  /*0780*/  LDC.64 R2, c[0x0][0x588] ;  /* 0x00016200ff027b82 */ /* 0x000e240000000a00 */
[----:B0-----:R1:W5:Y:S01]  /*0790*/  LDG.E R10, desc[UR18][R2.64] ;  /* 0x00000012020a7981 */ /* 0x001362000c1e1900 */
[----:B------:R-:W-:Y:S05]  /*07a0*/  BRA `(.L_x_4) ;  /* 0x0000000000047947 */ /* 0x000fea0003800000 */
.L_x_5:
[----:B------:R-:W0:Y:S02]  /*07b0*/  LDC R10, c[0x0][0x580] ;  /* 0x00016000ff0a7b82 */ /* 0x000e240000000800 */
.L_x_4:
[----:B------:R-:W-:Y:S02]  /*07c0*/  ULDC.64 UR4, c[0x0][0x5a0] ;  /* 0x0001680000047ab9 */ /* 0x000fe40000000a00 */
[----:B------:R-:W-:-:S04]  /*07d0*/  ISETP.NE.U32.AND P0, PT, RZ, UR4, PT ;  /* 0x00000004ff007c0c */ /* 0x000fc8000bf05070 */
[----:B------:R-:W-:-:S13]  /*07e0*/  ISETP.NE.AND.EX P0, PT, RZ, UR5, PT, P0 ;  /* 0x00000005ff007c0c */ /* 0x000fda000bf05300 */
[----:B------:R-:W-:Y:S05]  /*07f0*/  @!P0 BRA `(.L_x_6) ;  /* 0x00000000001c8947 */ /* 0x000fea0003800000 */
[----:B-12---:R-:W1:Y:S02]  /*0800*/  LDC.64 R2, c[0x0][0x5a0] ;  /* 0x00016800ff027b82 */ /* 0x006e640000000a00 */
[----:B-1----:R-:W2:Y:S02]  /*0810*/  LDG.E.64 R2, desc[UR18][R2.64] ;  /* 0x0000001202027981 */ /* 0x002ea4000c1e1b00 */
[----:B--2---:R-:W-:-:S04]  /*0820*/  ISETP.NE.U32.AND P0, PT, R2, RZ, PT ;  /* 0x000000ff0200720c */ /* 0x004fc80003f05070 */
[----:B------:R-:W-:-:S13]  /*0830*/  ISETP.NE.AND.EX P0, PT, R3, RZ, PT, P0 ;  /* 0x000000ff0300720c */ /* 0x000fda0003f05300 */
[----:B------:R-:W-:Y:S05]  /*0840*/  @!P0 BRA `(.L_x_6) ;  /* 0x0000000000088947 */ /* 0x000fea0003800000 */
[----:B------:R1:W5:Y:S01]  /*0850*/  LD.E R12, desc[UR18][R2.64] ;  /* 0x00000012020c7980 */ /* 0x000362000c101900 */
[----:B------:R-:W-:Y:S05]  /*0860*/  BRA `(.L_x_7) ;  /* 0x0000000000207947 */ /* 0x000fea0003800000 */
.L_x_6:
[----:B------:R-:W-:Y:S02]  /*0870*/  ULDC.64 UR4, c[0x0][0x590] ;  /* 0x0001640000047ab9 */ /* 0x000fe40000000a00 */
[----:B------:R-:W-:-:S04]  /*0880*/  ISETP.NE.U32.AND P0, PT, RZ, UR4, PT ;  /* 0x00000004ff007c0c */ /* 0x000fc8000bf05070 */
[----:B------:R-:W-:-:S13]  /*0890*/  ISETP.NE.AND.EX P0, PT, RZ, UR5, PT, P0 ;  /* 0x00000005ff007c0c */ /* 0x000fda000bf05300 */
[----:B------:R-:W-:Y:S05]  /*08a0*/  @!P0 BRA `(.L_x_8) ;  /* 0x00000000000c8947 */ /* 0x000fea0003800000 */
[----:B-12---:R-:W1:Y:S02]  /*08b0*/  LDC.64 R2, c[0x0][0x590] ;  /* 0x00016400ff027b82 */ /* 0x006e640000000a00 */
[----:B-1----:R4:W5:Y:S01]  /*08c0*/  LDG.E R12, desc[UR18][R2.64] ;  /* 0x00000012020c7981 */ /* 0x002962000c1e1900 */
[----:B------:R-:W-:Y:S05]  /*08d0*/  BRA `(.L_x_7) ;  /* 0x0000000000047947 */ /* 0x000fea0003800000 */
.L_x_8:
[----:B------:R-:W3:Y:S02]  /*08e0*/  LDC R12, c[0x0][0x584] ;  /* 0x00016100ff0c7b82 */ /* 0x000ee40000000800 */
.L_x_7:
[----:B------:R-:W0:Y:S01]  /*08f0*/  LDC R0, c[0x0][0x65c] ;  /* 0x00019700ff007b82 */ /* 0x000e220000000800 */
[----:B------:R-:W1:Y:S01]  /*0900*/  S2R R21, SR_CTAID.Y ;  /* 0x0000000000157919 */ /* 0x000e620000002600 */
[----:B------:R-:W-:Y:S01]  /*0910*/  ULDC UR8, c[0x0][0x28c] ;  /* 0x0000a30000087ab9 */ /* 0x000fe20000000800 */
[----:B------:R-:W-:Y:S01]  /*0920*/  ISETP.NE.AND P0, PT, R5, 0x2, PT ;  /* 0x000000020500780c */ /* 0x000fe20003f05270 */
[----:B------:R-:W-:Y:S01]  /*0930*/  UIADD3 UR8, UR8, 0x1f, URZ ;  /* 0x0000001f08087890 */ /* 0x000fe2000fffe03f */
[----:B------:R-:W3:Y:S01]  /*0940*/  S2R R14, SR_CTAID.X ;  /* 0x00000000000e7919 */ /* 0x000ee20000002500 */
[----:B------:R-:W-:Y:S01]  /*0950*/  UMOV UR4, URZ ;  /* 0x0000003f00047c82 */ /* 0x000fe20008000000 */
[----:B------:R-:W-:Y:S01]  /*0960*/  UMOV UR5, URZ ;  /* 0x0000003f00057c82 */ /* 0x000fe20008000000 */
[----:B------:R-:W-:-:S04]  /*0970*/  USHF.R.S32.HI UR9, URZ, 0x1f, UR8 ;  /* 0x0000001f3f097899 */ /* 0x000fc80008011408 */
[----:B------:R-:W-:-:S04]  /*0980*/  ULEA.HI UR9, UR9, UR8, URZ, 0x5 ;  /* 0x0000000809097291 */ /* 0x000fc8000f8f283f */
[----:B------:R-:W-:Y:S01]  /*0990*/  USHF.R.S32.HI UR13, URZ, 0x5, UR9 ;  /* 0x000000053f0d7899 */ /* 0x000fe20008011409 */
[----:B0-----:R-:W-:-:S13]  /*09a0*/  ISETP.NE.AND P2, PT, R0, 0x1, PT ;  /* 0x000000010000780c */ /* 0x001fda0003f45270 */
[----:B------:R-:W3:Y:S01]  /*09b0*/  @P2 LDC R15, c[0x0][0x10] ;  /* 0x00000400ff0f2b82 */ /* 0x000ee20000000800 */
[----:B-12-4-:R-:W-:Y:S02]  /*09c0*/  @P2 IMAD.MOV.U32 R2, RZ, RZ, R21 ;  /* 0x000000ffff022224 */ /* 0x016fe400078e0015 */
[----:B------:R-:W-:Y:S02]  /*09d0*/  @P2 IMAD.MOV.U32 R3, RZ, RZ, RZ ;  /* 0x000000ffff032224 */ /* 0x000fe400078e00ff */
[----:B------:R-:W-:-:S03]  /*09e0*/  @P2 IMAD.MOV.U32 R5, RZ, RZ, RZ ;  /* 0x000000ffff052224 */ /* 0x000fc600078e00ff */
[----:B------:R-:W0:Y:S01]  /*09f0*/  @!P2 LDC R9, c[0x0][0xc] ;  /* 0x00000300ff09ab82 */ /* 0x000e220000000800 */
[----:B------:R-:W-:Y:S01]  /*0a00*/  ULDC UR6, c[0x0][0xc] ;  /* 0x0000030000067ab9 */ /* 0x000fe20000000800 */
[----:B------:R-:W-:Y:S02]  /*0a10*/  ULDC UR7, c[0x0][0x10] ;  /* 0x0000040000077ab9 */ /* 0x000fe40000000800 */
[----:B------:R-:W-:-:S04]  /*0a20*/  UIMAD.WIDE.U32 UR6, UR6, UR7, URZ ;  /* 0x00000007060672a5 */ /* 0x000fc8000f8e003f */
[----:B------:R-:W1:Y:S01]  /*0a30*/  LDC R8, c[0x0][0x14] ;  /* 0x00000500ff087b82 */ /* 0x000e620000000800 */
[----:B---3--:R-:W-:-:S04]  /*0a40*/  @P2 IMAD.WIDE.U32 R2, R14, R15, R2 ;  /* 0x0000000f0e022225 */ /* 0x008fc800078e0002 */
[----:B------:R-:W-:Y:S02]  /*0a50*/  IMAD.MOV.U32 R15, RZ, RZ, RZ ;  /* 0x000000ffff0f7224 */ /* 0x000fe400078e00ff */
[----:B------:R-:W-:Y:S02]  /*0a60*/  @P2 IMAD.IADD R3, R3, 0x1, R5 ;  /* 0x0000000103032824 */ /* 0x000fe400078e0205 */
[----:B0-----:R-:W-:-:S04]  /*0a70*/  @!P2 IMAD.WIDE.U32 R4, R9, R21, R14 ;  /* 0x000000150904a225 */ /* 0x001fc800078e000e */
[----:B------:R-:W-:Y:S02]  /*0a80*/  @!P2 IMAD.MOV.U32 R2, RZ, RZ, R4 ;  /* 0x000000ffff02a224 */ /* 0x000fe400078e0004 */
[----:B------:R-:W-:Y:S02]  /*0a90*/  @!P2 IMAD.MOV.U32 R3, RZ, RZ, R5 ;  /* 0x000000ffff03a224 */ /* 0x000fe400078e0005 */
[C---:B-1----:R-:W-:Y:S02]  /*0aa0*/  IMAD R17, R8.reuse, UR7, RZ ;  /* 0x0000000708117c24 */ /* 0x042fe4000f8e02ff */
[----:B------:R-:W-:Y:S01]  /*0ab0*/  IMAD.WIDE.U32 R8, R8, UR6, RZ ;  /* 0x0000000608087c25 */ /* 0x000fe2000f8e00ff */
[----:B------:R-:W-:-:S03]  /*0ac0*/  ULDC.64 UR6, c[0x0][0x650] ;  /* 0x0001940000067ab9 */ /* 0x000fc60000000a00 */
[----:B------:R-:W-:Y:S01]  /*0ad0*/  IMAD.IADD R0, R9, 0x1, R17 ;  /* 0x0000000109007824 */ /* 0x000fe200078e0211 */
[----:B------:R-:W-:Y:S06]  /*0ae0*/  @P0 BRA `(.L_x_9) ;  /* 0x0000000000200947 */ /* 0x000fec0003800000 */
[----:B------:R-:W-:Y:S01]  /*0af0*/  UISETP.GE.U32.AND UP0, UPT, UR13, 0x5, UPT ;  /* 0x000000050d00788c */ /* 0x000fe2000bf06070 */
[----:B------:R-:W-:Y:S01]  /*0b00*/  IADD3 R2, P0, R2, R8, RZ ;  /* 0x0000000802027210 */ /* 0x000fe20007f1e0ff */
[----:B------:R-:W-:-:S04]  /*0b10*/  UIMAD.WIDE.U32 UR4, UR13, -0x33333333, URZ ;  /* 0xcccccccd0d0478a5 */ /* 0x000fc8000f8e003f */
[----:B------:R-:W-:Y:S01]  /*0b20*/  USHF.R.U32.HI UR4, URZ, 0x2, UR5 ;  /* 0x000000023f047899 */ /* 0x000fe20008011605 */
[----:B------:R-:W-:Y:S02]  /*0b30*/  IMAD.X R3, R0, 0x1, R3, P0 ;  /* 0x0000000100037824 */ /* 0x000fe400000e0603 */
[----:B------:R-:W-:Y:S02]  /*0b40*/  UMOV UR5, URZ ;  /* 0x0000003f00057c82 */ /* 0x000fe40008000000 */
[----:B------:R-:W-:Y:S02]  /*0b50*/  @UP0 ULOP3.LUT UR5, UR4, 0x1, URZ, 0xc0, !UPT ;  /* 0x0000000104050892 */ /* 0x000fe4000f8ec03f */
[----:B------:R-:W-:-:S12]  /*0b60*/  UIMAD UR4, UR4, -0x5, UR13 ;  /* 0xfffffffb040478a4 */ /* 0x000fd8000f8e020d */
.L_x_9:
[----:B------:R-:W-:Y:S01]  /*0b70*/  ISETP.GE.U32.AND P0, PT, R2, UR6, PT ;  /* 0x0000000602007c0c */ /* 0x000fe2000bf06070 */
[----:B------:R-:W-:Y:S01]  /*0b80*/  IMAD.MOV.U32 R6, RZ, RZ, -0x1 ;  /* 0xffffffffff067424 */ /* 0x000fe200078e00ff */
[----:B------:R-:W-:Y:S01]  /*0b90*/  PRMT R16, RZ, 0x7610, R16 ;  /* 0x00007610ff107816 */ /* 0x000fe20000000010 */
[----:B------:R-:W-:Y:S01]  /*0ba0*/  IMAD.MOV.U32 R5, RZ, RZ, -0x1 ;  /* 0xffffffffff057424 */ /* 0x000fe200078e00ff */
[----:B------:R-:W-:Y:S01]  /*0bb0*/  ISETP.GE.U32.AND.EX P0, PT, R3, UR7, PT, P0 ;  /* 0x0000000703007c0c */ /* 0x000fe2000bf06100 */
[----:B------:R-:W-:-:S12]  /*0bc0*/  IMAD.MOV.U32 R4, RZ, RZ, -0x1 ;  /* 0xffffffffff047424 */ /* 0x000fd800078e00ff */
[----:B------:R-:W-:Y:S05]  /*0bd0*/  @P0 BRA `(.L_x_10) ;  /* 0x00000004005c0947 */ /* 0x000fea0003800000 */
[----:B------:R-:W0:Y:S01]  /*0be0*/  LDC.64 R24, c[0x0][0x628] ;  /* 0x00018a00ff187b82 */ /* 0x000e220000000a00 */
[----:B------:R-:W-:Y:S02]  /*0bf0*/  IMAD.MOV.U32 R4, RZ, RZ, R2 ;  /* 0x000000ffff047224 */ /* 0x000fe400078e0002 */
[----:B------:R-:W-:-:S05]  /*0c00*/  IMAD.MOV.U32 R5, RZ, RZ, R3 ;  /* 0x000000ffff057224 */ /* 0x000fca00078e0003 */
[----:B------:R-:W1:Y:S08]  /*0c10*/  LDC R6, c[0x0][0x630] ;  /* 0x00018c00ff067b82 */ /* 0x000e700000000800 */
[----:B------:R-:W2:Y:S01]  /*0c20*/  LDC.64 R26, c[0x0][0x620] ;  /* 0x00018800ff1a7b82 */ /* 0x000ea20000000a00 */
[----:B0-----:R-:W-:-:S04]  /*0c30*/  ISETP.NE.U32.AND P0, PT, R24, RZ, PT ;  /* 0x000000ff1800720c */ /* 0x001fc80003f05070 */
[----:B------:R-:W-:-:S13]  /*0c40*/  ISETP.NE.AND.EX P0, PT, R25, RZ, PT, P0 ;  /* 0x000000ff1900720c */ /* 0x000fda0003f05300 */
[----:B-12---:R-:W-:Y:S05]  /*0c50*/  @!P0 BRA `(.L_x_11) ;  /* 0x0000000000288947 */ /* 0x006fea0003800000 */
[----:B------:R-:W0:Y:S02]  /*0c60*/  LDC R19, c[0x0][0x634] ;  /* 0x00018d00ff137b82 */ /* 0x000e240000000800 */
[----:B0-----:R-:W-:-:S05]  /*0c70*/  IADD3 R19, P0, R2, R19, RZ ;  /* 0x0000001302137210 */ /* 0x001fca0007f1e0ff */
[----:B------:R-:W-:-:S04]  /*0c80*/  IMAD.X R23, RZ, RZ, R3, P0 ;  /* 0x000000ffff177224 */ /* 0x000fc800000e0603 */
[----:B------:R-:W-:-:S04]  /*0c90*/  IMAD.WIDE.U32 R4, R23, R24, RZ ;  /* 0x0000001817047225 */ /* 0x000fc800078e00ff */
[----:B------:R-:W-:-:S04]  /*0ca0*/  IMAD.WIDE.U32 R16, P0, R19, R25, R4 ;  /* 0x0000001913107225 */ /* 0x000fc80007800004 */
[----:B------:R-:W-:-:S04]  /*0cb0*/  IMAD.WIDE.U32 R4, R19, R24, RZ ;  /* 0x0000001813047225 */ /* 0x000fc800078e00ff */
[----:B------:R-:W-:Y:S01]  /*0cc0*/  IMAD.X R19, RZ, RZ, RZ, P0 ;  /* 0x000000ffff137224 */ /* 0x000fe200000e06ff */
[----:B------:R-:W-:Y:S01]  /*0cd0*/  IADD3 RZ, P0, R5, R16, RZ ;  /* 0x0000001005ff7210 */ /* 0x000fe20007f1e0ff */
[----:B------:R-:W-:-:S04]  /*0ce0*/  IMAD.MOV.U32 R18, RZ, RZ, R17 ;  /* 0x000000ffff127224 */ /* 0x000fc800078e0011 */
[----:B------:R-:W-:-:S08]  /*0cf0*/  IMAD.WIDE.U32.X R4, R23, R25, R18, P0 ;  /* 0x0000001917047225 */ /* 0x000fd000000e0412 */
.L_x_11:
[--C-:B------:R-:W-:Y:S01]  /*0d00*/  SHF.R.U64 R32, R4, R6, R5.reuse ;  /* 0x0000000604207219 */ /* 0x100fe20000001205 */
[----:B------:R-:W0:Y:S01]  /*0d10*/  LDC.64 R28, c[0x0][0x640] ;  /* 0x00019000ff1c7b82 */ /* 0x000e220000000a00 */
[----:B------:R-:W-:Y:S01]  /*0d20*/  I2FP.F32.U32 R4, R14 ;  /* 0x0000000e00047245 */ /* 0x000fe20000201000 */
[----:B------:R-:W-:Y:S01]  /*0d30*/  ULDC UR6, c[0x0][0x150] ;  /* 0x0000540000067ab9 */ /* 0x000fe20000000800 */
[----:B------:R-:W-:Y:S02]  /*0d40*/  SHF.R.U32.HI R5, RZ, R6, R5 ;  /* 0x00000006ff057219 */ /* 0x000fe40000011605 */
[----:B------:R-:W-:Y:S01]  /*0d50*/  IADD3 R17, P0, RZ, -R32, RZ ;  /* 0x80000020ff117210 */ /* 0x000fe20007f1e0ff */
[----:B------:R-:W-:Y:S01]  /*0d60*/  FMUL R6, R4, UR6 ;  /* 0x0000000604067c20 */ /* 0x000fe20008400000 */
[----:B------:R-:W-:Y:S01]  /*0d70*/  ULDC UR6, c[0x0][0x154] ;  /* 0x0000550000067ab9 */ /* 0x000fe20000000800 */
[----:B------:R-:W1:Y:S02]  /*0d80*/  LDC R18, c[0x0][0x618] ;  /* 0x00018600ff127b82 */ /* 0x000e640000000800 */
[----:B------:R-:W-:-:S02]  /*0d90*/  IMAD.X R19, RZ, RZ, ~R5, P0 ;  /* 0x000000ffff137224 */ /* 0x000fc400000e0e05 */
[----:B------:R-:W2:Y:S01]  /*0da0*/  F2I.U32.TRUNC.NTZ R6, R6 ;  /* 0x0000000600067305 */ /* 0x000ea2000020f000 */
[----:B------:R-:W-:-:S03]  /*0db0*/  IMAD.WIDE.U32 R4, R17, R26, R2 ;  /* 0x0000001a11047225 */ /* 0x000fc600078e0002 */
[----:B------:R-:W3:Y:S01]  /*0dc0*/  LDC R15, c[0x0][0x144] ;  /* 0x00005100ff0f7b82 */ /* 0x000ee20000000800 */
[----:B------:R-:W-:-:S04]  /*0dd0*/  IMAD R16, R19, R26, RZ ;  /* 0x0000001a13107224 */ /* 0x000fc800078e02ff */
[----:B------:R-:W-:-:S03]  /*0de0*/  IMAD R17, R17, R27, R16 ;  /* 0x0000001b11117224 */ /* 0x000fc600078e0210 */
[----:B------:R-:W4:Y:S01]  /*0df0*/  LDC R22, c[0x0][0x608] ;  /* 0x00018200ff167b82 */ /* 0x000f220000000800 */
[----:B------:R-:W-:Y:S01]  /*0e00*/  IMAD.IADD R17, R5, 0x1, R17 ;  /* 0x0000000105117824 */ /* 0x000fe200078e0211 */
[----:B0-----:R-:W-:Y:S01]  /*0e10*/  ISETP.NE.U32.AND P0, PT, R28, RZ, PT ;  /* 0x000000ff1c00720c */ /* 0x001fe20003f05070 */
[----:B--2---:R-:W-:-:S03]  /*0e20*/  IMAD.MOV R5, RZ, RZ, -R6 ;  /* 0x000000ffff057224 */ /* 0x004fc600078e0a06 */
[----:B------:R-:W-:Y:S02]  /*0e30*/  ISETP.NE.AND.EX P0, PT, R29, RZ, PT, P0 ;  /* 0x000000ff1d00720c */ /* 0x000fe40003f05300 */
[----:B------:R-:W0:Y:S01]  /*0e40*/  LDC R19, c[0x0][0x658] ;  /* 0x00019600ff137b82 */ /* 0x000e220000000800 */
[-CC-:B-1----:R-:W-:Y:S02]  /*0e50*/  SHF.R.U64 R26, R4, R18.reuse, R17.reuse ;  /* 0x00000012041a7219 */ /* 0x182fe40000001211 */
[----:B------:R-:W-:Y:S02]  /*0e60*/  I2FP.F32.U32 R4, R21 ;  /* 0x0000001500047245 */ /* 0x000fe40000201000 */
[----:B------:R-:W-:Y:S01]  /*0e70*/  SHF.R.U32.HI R17, RZ, R18, R17 ;  /* 0x00000012ff117219 */ /* 0x000fe20000011611 */
[----:B------:R-:W-:Y:S02]  /*0e80*/  IMAD.MOV.U32 R18, RZ, RZ, 0x1 ;  /* 0x00000001ff127424 */ /* 0x000fe400078e00ff */
[----:B------:R-:W1:Y:S01]  /*0e90*/  LDC R24, c[0x0][0x148] ;  /* 0x00005200ff187b82 */ /* 0x000e620000000800 */
[----:B---3--:R-:W-:-:S02]  /*0ea0*/  IMAD R6, R15, R5, R14 ;  /* 0x000000050f067224 */ /* 0x008fc400078e020e */
[----:B------:R-:W-:Y:S01]  /*0eb0*/  FMUL R5, R4, UR6 ;  /* 0x0000000604057c20 */ /* 0x000fe20008400000 */
[----:B------:R-:W-:-:S04]  /*0ec0*/  IMAD.MOV.U32 R4, RZ, RZ, -0x1 ;  /* 0xffffffffff047424 */ /* 0x000fc800078e00ff */
[----:B------:R-:W2:Y:S01]  /*0ed0*/  LDC R25, c[0x0][0x600] ;  /* 0x00018000ff197b82 */ /* 0x000ea20000000800 */
[-CC-:B----4-:R-:W-:Y:S02]  /*0ee0*/  SHF.R.U64 R34, R26, R22.reuse, R17.reuse ;  /* 0x000000161a227219 */ /* 0x190fe40000001211 */
[----:B------:R-:W-:Y:S02]  /*0ef0*/  SHF.R.U32.HI R14, RZ, R22, R17 ;  /* 0x00000016ff0e7219 */ /* 0x000fe40000011611 */
[----:B------:R3:W4:Y:S03]  /*0f00*/  F2I.U32.TRUNC.NTZ R22, R5 ;  /* 0x0000000500167305 */ /* 0x000726000020f000 */
[----:B------:R-:W1:Y:S01]  /*0f10*/  LDC R27, c[0x0][0x648] ;  /* 0x00019200ff1b7b82 */ /* 0x000e620000000800 */
[-C--:B0-----:R-:W-:Y:S02]  /*0f20*/  SHF.R.U64 R36, R34, R19.reuse, R14 ;  /* 0x0000001322247219 */ /* 0x081fe4000000120e */
[----:B------:R-:W-:-:S02]  /*0f30*/  SHF.L.U32 R4, R4, R19, RZ ;  /* 0x0000001304047219 */ /* 0x000fc400000006ff */
[-C--:B------:R-:W-:Y:S02]  /*0f40*/  SHF.R.U32.HI R14, RZ, R19.reuse, R14 ;  /* 0x00000013ff0e7219 */ /* 0x080fe4000001160e */
[----:B------:R-:W-:Y:S01]  /*0f50*/  SHF.L.U32 R18, R18, R19, RZ ;  /* 0x0000001312127219 */ /* 0x000fe200000006ff */
[----:B------:R-:W0:Y:S01]  /*0f60*/  LDC R31, c[0x0][0x638] ;  /* 0x00018e00ff1f7b82 */ /* 0x000e220000000800 */
[----:B------:R-:W-:Y:S01]  /*0f70*/  LOP3.LUT R19, RZ, R4, RZ, 0x33, !PT ;  /* 0x00000004ff137212 */ /* 0x000fe200078e33ff */
[----:B------:R-:W-:Y:S02]  /*0f80*/  IMAD.MOV.U32 R4, RZ, RZ, R36 ;  /* 0x000000ffff047224 */ /* 0x000fe400078e0024 */
[----:B---3--:R-:W-:-:S04]  /*0f90*/  IMAD.MOV.U32 R5, RZ, RZ, R14 ;  /* 0x000000ffff057224 */ /* 0x008fc800078e000e */
[----:B------:R-:W3:Y:S01]  /*0fa0*/  LDC R30, c[0x0][0x610] ;  /* 0x00018400ff1e7b82 */ /* 0x000ee20000000800 */
[----:B----4-:R-:W-:Y:S05]  /*0fb0*/  @!P0 BRA `(.L_x_12) ;  /* 0x0000000000288947 */ /* 0x010fea0003800000 */
[----:B------:R-:W4:Y:S02]  /*0fc0*/  LDC R17, c[0x0][0x64c] ;  /* 0x00019300ff117b82 */ /* 0x000f240000000800 */
[----:B----4-:R-:W-:-:S05]  /*0fd0*/  IADD3 R17, P0, R36, R17, RZ ;  /* 0x0000001124117210 */ /* 0x010fca0007f1e0ff */
        /* <DEDUP_REMOVED lines=8> */
.L_x_12:
[----:B-1----:R-:W-:Y:S01]  /*1060*/  SHF.R.U64 R4, R4, R27, R5 ;  /* 0x0000001b04047219 */ /* 0x002fe20000001205 */
[----:B--2---:R-:W-:Y:S01]  /*1070*/  VIADD R5, R25, 0xffffffff ;  /* 0xffffffff19057836 */ /* 0x004fe20000000000 */
[----:B------:R-:W-:Y:S01]  /*1080*/  LOP3.LUT R19, R34, R19, RZ, 0xc0, !PT ;  /* 0x0000001322137212 */ /* 0x000fe200078ec0ff */
[----:B------:R-:W-:Y:S02]  /*1090*/  IMAD.MOV R22, RZ, RZ, -R22 ;  /* 0x000000ffff167224 */ /* 0x000fe400078e0a16 */
[----:B------:R-:W-:Y:S01]  /*10a0*/  IMAD.MOV R14, RZ, RZ, -R4 ;  /* 0x000000ffff0e7224 */ /* 0x000fe200078e0a04 */
[----:B------:R-:W-:Y:S01]  /*10b0*/  LOP3.LUT R5, R26, R5, RZ, 0xc0, !PT ;  /* 0x000000051a057212 */ /* 0x000fe200078ec0ff */
[----:B------:R-:W-:Y:S02]  /*10c0*/  IMAD R19, R18, R4, R19 ;  /* 0x0000000412137224 */ /* 0x000fe400078e0213 */
[----:B------:R-:W-:Y:S02]  /*10d0*/  @P2 IMAD R6, R24, R22, R21 ;  /* 0x0000001618062224 */ /* 0x000fe400078e0215 */
[----:B0-----:R-:W-:-:S02]  /*10e0*/  IMAD R4, R14, R31, R36 ;  /* 0x0000001f0e047224 */ /* 0x001fc400078e0224 */
[----:B---3--:R-:W-:Y:S02]  /*10f0*/  IMAD R6, R19, R30, R6 ;  /* 0x0000001e13067224 */ /* 0x008fe400078e0206 */
[----:B------:R-:W-:Y:S02]  /*1100*/  IMAD R15, R4, R25, R5 ;  /* 0x00000019040f7224 */ /* 0x000fe400078e0205 */
[----:B------:R-:W-:Y:S02]  /*1110*/  IMAD.MOV.U32 R16, RZ, RZ, 0x1 ;  /* 0x00000001ff107424 */ /* 0x000fe400078e00ff */
[----:B------:R-:W-:Y:S01]  /*1120*/  IMAD.MOV.U32 R4, RZ, RZ, R32 ;  /* 0x000000ffff047224 */ /* 0x000fe200078e0020 */
[----:B------:R-:W-:Y:S02]  /*1130*/  SEL R5, R15, R6, !P2 ;  /* 0x000000060f057207 */ /* 0x000fe40005000000 */
[----:B------:R-:W-:-:S07]  /*1140*/  SEL R6, R6, R15, !P2 ;  /* 0x0000000f06067207 */ /* 0x000fce0005000000 */
.L_x_10:
[----:B------:R-:W-:Y:S05]  /*1150*/  @!P3 BRA `(.L_x_13) ;  /* 0x0000006c0030b947 */ /* 0x000fea0003800000 */
[----:B------:R-:W-:-:S13]  /*1160*/  ISETP.GT.U32.AND P0, PT, R33, 0x1, PT ;  /* 0x000000012100780c */ /* 0x000fda0003f04070 */
[----:B------:R-:W-:Y:S05]  /*1170*/  @P0 EXIT ;  /* 0x000000000000094d */ /* 0x000fea0003800000 */
.L_x_14:
[----:B------:R-:W-:-:S08]  /*1180*/  NOP ;  /* 0x0000000000007918 */ /* 0x000fd00000000000 */
[----:B------:R-:W0:Y:S02]  /*1190*/  USETMAXREG.TRY_ALLOC.CTAPOOL UP0, 0xe8 ;  /* 0x000000e8000079c8 */ /* 0x000e240008000600 */
[----:B0-----:R-:W-:-:S13]  /*11a0*/  PLOP3.LUT P0, PT, PT, PT, UP0, 0x80, 0x0 ;  /* 0x000000000000781c */ /* 0x001fda0003f0f008 */
[----:B------:R-:W-:Y:S05]  /*11b0*/  @!P0 BRA `(.L_x_14) ;  /* 0xfffffffc00f08947 */ /* 0x000fea000383ffff */
[----:B------:R-:W-:-:S13]  /*11c0*/  LOP3.LUT P0, RZ, R16, 0xff, RZ, 0xc0, !PT ;  /* 0x000000ff10ff7812 */ /* 0x000fda000780c0ff */
[----:B------:R-:W-:Y:S05]  /*11d0*/  @!P0 EXIT ;  /* 0x000000000000894d */ /* 0x000fea0003800000 */
[----:B------:R-:W0:Y:S01]  /*11e0*/  S2UR UR6, SR_CgaCtaId ;  /* 0x00000000000679c3 */ /* 0x000e220000008800 */
[----:B------:R-:W-:Y:S01]  /*11f0*/  SHF.R.S32.HI R14, RZ, 0x1f, R11 ;  /* 0x0000001fff0e7819 */ /* 0x000fe2000001140b */
[----:B------:R-:W-:Y:S01]  /*1200*/  UIADD3 UR7, UR15, -0x1, URZ ;  /* 0xffffffff0f077890 */ /* 0x000fe2000fffe03f */
[----:B------:R-:W-:Y:S01]  /*1210*/  LOP3.LUT R146, R7, 0x1, RZ, 0xfc, !PT ;  /* 0x0000000107927812 */ /* 0x000fe200078efcff */
[----:B------:R-:W-:Y:S01]  /*1220*/  UMOV UR12, 0x400 ;  /* 0x00000400000c7882 */ /* 0x000fe20000000000 */
[CC--:B------:R-:W-:Y:S01]  /*1230*/  LEA.HI R13, R14.reuse, R11.reuse, RZ, 0x2 ;  /* 0x0000000b0e0d7211 */ /* 0x0c0fe200078f10ff */
[----:B------:R-:W-:Y:S01]  /*1240*/  UISETP.LT.AND UP0, UPT, UR13, 0x1, UPT ;  /* 0x000000010d00788c */ /* 0x000fe2000bf01270 */
[----:B------:R-:W-:Y:S01]  /*1250*/  LEA.HI R17, R14, R11, RZ, 0x5 ;  /* 0x0000000b0e117211 */ /* 0x000fe200078f28ff */
[----:B------:R-:W-:Y:S01]  /*1260*/  USHF.L.U32 UR21, UR13, 0x1, URZ ;  /* 0x000000010d157899 */ /* 0x000fe2000800063f */
[--C-:B------:R-:W-:Y:S01]  /*1270*/  SHF.R.S32.HI R15, RZ, 0x2, R13.reuse ;  /* 0x00000002ff0f7819 */ /* 0x100fe2000001140d */
[----:B------:R-:W-:Y:S01]  /*1280*/  USEL UR14, UR13, 0x1, UP0 ;  /* 0x000000010d0e7887 */ /* 0x000fe20008000000 */
[----:B------:R-:W-:Y:S01]  /*1290*/  SHF.R.S32.HI R16, RZ, 0x1f, R13 ;  /* 0x0000001fff107819 */ /* 0x000fe2000001140d */
[----:B------:R-:W-:Y:S01]  /*12a0*/  UISETP.NE.AND UP0, UPT, UR7, URZ, UPT ;  /* 0x0000003f0700728c */ /* 0x000fe2000bf05270 */
[----:B------:R-:W-:Y:S01]  /*12b0*/  SHF.R.S32.HI R17, RZ, 0x5, R17 ;  /* 0x00000005ff117819 */ /* 0x000fe20000011411 */
[----:B------:R-:W-:Y:S01]  /*12c0*/  UIADD3 UR14, -UR14, UR13, URZ ;  /* 0x0000000d0e0e7290 */ /* 0x000fe2000fffe13f */
[----:B------:R-:W-:-:S04]  /*12d0*/  LEA.HI R16, R16, R15, RZ, 0x3 ;  /* 0x0000000f10107211 */ /* 0x000fc800078f18ff */
[----:B------:R-:W-:Y:S01]  /*12e0*/  LOP3.LUT R16, R16, 0xfffffff8, RZ, 0xc0, !PT ;  /* 0xfffffff810107812 */ /* 0x000fe200078ec0ff */
[----:B0-----:R-:W-:-:S04]  /*12f0*/  ULEA UR12, UR6, UR12, 0x18 ;  /* 0x0000000c060c7291 */ /* 0x001fc8000f8ec03f */
[----:B------:R-:W-:Y:S01]  /*1300*/  IMAD.IADD R14, R15, 0x1, -R16 ;  /* 0x000000010f0e7824 */ /* 0x000fe200078e0a10 */
[----:B------:R-:W-:Y:S01]  /*1310*/  USHF.L.U32 UR6, UR7, 0x3, URZ ;  /* 0x0000000307067899 */ /* 0x000fe2000800063f */
[----:B------:R-:W-:Y:S01]  /*1320*/  LOP3.LUT R16, R13, 0xfffffffc, RZ, 0xc0, !PT ;  /* 0xfffffffc0d107812 */ /* 0x000fe200078ec0ff */
[----:B------:R-:W-:Y:S01]  /*1330*/  USEL UR7, URZ, 0x1, UP0 ;  /* 0x000000013f077887 */ /* 0x000fe20008000000 */
[--C-:B------:R-:W-:Y:S01]  /*1340*/  IMAD R13, R17, -0x10, -R14.reuse ;  /* 0xfffffff0110d7824 */ /* 0x100fe200078e0a0e */
[----:B------:R-:W-:Y:S01]  /*1350*/  ULOP3.LUT UR6, UR6, 0x8, URZ, 0xc0, !UPT ;  /* 0x0000000806067892 */ /* 0x000fe2000f8ec03f */
[----:B------:R-:W-:Y:S01]  /*1360*/  SHF.R.S32.HI R15, RZ, 0x1f, R14 ;  /* 0x0000001fff0f7819 */ /* 0x000fe2000001140e */
[----:B------:R-:W-:Y:S01]  /*1370*/  UIADD3 UR22, UR12, 0x60, URZ ;  /* 0x000000600c167890 */ /* 0x000fe2000fffe03f */
[----:B------:R-:W-:Y:S01]  /*1380*/  IMAD.IADD R11, R11, 0x1, -R16 ;  /* 0x000000010b0b7824 */ /* 0x000fe200078e0a10 */
[----:B------:R-:W-:Y:S01]  /*1390*/  ULOP3.LUT UR23, UR6, 0x8, URZ, 0x3c, !UPT ;  /* 0x0000000806177892 */ /* 0x000fe2000f8e3c3f */
[----:B------:R-:W-:Y:S01]  /*13a0*/  IMAD.U32 R148, RZ, RZ, UR7 ;  /* 0x00000007ff947e24 */ /* 0x000fe2000f8e00ff */
[----:B------:R-:W-:Y:S01]  /*13b0*/  ULOP3.LUT UR16, UR6, 0x18, URZ, 0x3c, !UPT ;  /* 0x0000001806107892 */ /* 0x000fe2000f8e3c3f */
[----:B------:R-:W-:Y:S01]  /*13c0*/  IMAD.WIDE R14, R17, 0x10, R14 ;  /* 0x00000010110e7825 */ /* 0x000fe200078e020e */
[----:B------:R-:W-:Y:S01]  /*13d0*/  ULEA UR15, UR15, UR22, 0x3 ;  /* 0x000000160f0f7291 */ /* 0x000fe2000f8e183f */
[----:B------:R-:W-:-:S02]  /*13e0*/  ULDC UR6, c[0x0][0x284] ;  /* 0x0000a10000067ab9 */ /* 0x000fc40000000800 */
[----:B------:R-:W-:-:S09]  /*13f0*/  VIADD R13, R13, UR6 ;  /* 0x000000060d0d7c36 */ /* 0x000fd20008000000 */
.L_x_169:
[----:B------:R-:W-:Y:S01]  /*1400*/  SHF.L.U32 R16, R148, 0x1f, RZ ;  /* 0x0000001f94107819 */ /* 0x000fe200000006ff */
[----:B------:R-:W0:Y:S01]  /*1410*/  LDC R17, c[0x0][0x28c] ;  /* 0x0000a300ff117b82 */ /* 0x000e220000000800 */
[----:B------:R-:W-:Y:S01]  /*1420*/  UMOV UR6, URZ ;  /* 0x0000003f00067c82 */ /* 0x000fe20008000000 */
[----:B------:R-:W-:Y:S01]  /*1430*/  UMOV UR17, UR4 ;  /* 0x0000000400117c82 */ /* 0x000fe20008000000 */
[----:B-1----:R-:W1:Y:S01]  /*1440*/  SYNCS.PHASECHK.TRANS64.TRYWAIT P0, [UR15+-0x8], R16 ;  /* 0xfffff810ff0075a7 */ /* 0x002e62000800014f */
[----:B0-----:R-:W-:Y:S01]  /*1450*/  ISETP.GE.AND P1, PT, R17, 0x1, PT ;  /* 0x000000011100780c */ /* 0x001fe20003f26270 */
[----:B-1-34-:R-:W-:-:S12]  /*1460*/  @!P0 BRA `(.L_x_15) ;  /* 0x0000007800748947 */ /* 0x01afd80003800000 */
.L_x_192:
[----:B------:R-:W-:Y:S01]  /*1470*/  UMOV UR7, URZ ;  /* 0x0000003f00077c82 */ /* 0x000fe20008000000 */
[----:B------:R-:W-:Y:S01]  /*1480*/  UMOV UR8, URZ ;  /* 0x0000003f00087c82 */ /* 0x000fe20008000000 */
[----:B------:R-:W-:Y:S02]  /*1490*/  CS2R R22, SRZ ;  /* 0x0000000000167805 */ /* 0x000fe4000001ff00 */
[----:B------:R-:W-:Y:S02]  /*14a0*/  CS2R R20, SRZ ;  /* 0x0000000000147805 */ /* 0x000fe4000001ff00 */
[----:B------:R-:W-:Y:S02]  /*14b0*/  CS2R R88, SRZ ;  /* 0x0000000000587805 */ /* 0x000fe4000001ff00 */
[----:B------:R-:W-:Y:S02]  /*14c0*/  CS2R R90, SRZ ;  /* 0x00000000005a7805 */ /* 0x000fe4000001ff00 */
[----:B------:R-:W-:-:S02]  /*14d0*/  CS2R R92, SRZ ;  /* 0x00000000005c7805 */ /* 0x000fc4000001ff00 */
[----:B------:R-:W-:Y:S02]  /*14e0*/  CS2R R94, SRZ ;  /* 0x00000000005e7805 */ /* 0x000fe4000001ff00 */
        /* <DEDUP_REMOVED lines=24> */
[----:B------:R-:W-:Y:S01]  /*1670*/  CS2R R144, SRZ ;  /* 0x0000000000907805 */ /* 0x000fe2000001ff00 */
[----:B------:R-:W-:Y:S01]  /*1680*/  IMAD.MOV.U32 R147, RZ, RZ, RZ ;  /* 0x000000ffff937224 */ /* 0x000fe200078e00ff */
[----:B------:R-:W-:Y:S01]  /*1690*/  CS2R R24, SRZ ;  /* 0x0000000000187805 */ /* 0x000fe2000001ff00 */
[----:B------:R-:W-:Y:S01]  /*16a0*/  IMAD.MOV.U32 R149, RZ, RZ, RZ ;  /* 0x000000ffff957224 */ /* 0x000fe200078e00ff */
[----:B------:R-:W-:Y:S01]  /*16b0*/  CS2R R26, SRZ ;  /* 0x00000000001a7805 */ /* 0x000fe2000001ff00 */
[----:B------:R-:W-:Y:S01]  /*16c0*/  IMAD.U32 R19, RZ, RZ, UR5 ;  /* 0x00000005ff137e24 */ /* 0x000fe2000f8e00ff */
        /* <DEDUP_REMOVED lines=29> */
[----:B------:R-:W-:Y:S01]  /*18a0*/  CS2R R86, SRZ ;  /* 0x0000000000567805 */ /* 0x000fe2000001ff00 */
[----:B------:R-:W-:Y:S06]  /*18b0*/  @!P1 BRA `(.L_x_16) ;  /* 0x0000000800289947 */ /* 0x000fec0003800000 */
[----:B------:R-:W-:-:S13]  /*18c0*/  ISETP.NE.AND P1, PT, R146, 0x3, PT ;  /* 0x000000039200780c */ /* 0x000fda0003f25270 */
[----:B------:R-:W-:Y:S05]  /*18d0*/  @!P1 BRA `(.L_x_17) ;  /* 0x0000000000049947 */ /* 0x000fea0003800000 */
[----:B------:R-:W-:Y:S01]  /*18e0*/  BPT.TRAP 0x1 ;  /* 0x000000040000795c */ /* 0x000fe20000300000 */
.L_x_17:
[----:B------:R-:W-:Y:S01]  /*18f0*/  ULEA UR6, UR4, UR12, 0x3 ;  /* 0x0000000c04067291 */ /* 0x000fe2000f8e183f */
[----:B0-----:R-:W-:-:S05]  /*1900*/  IMAD.U32 R16, RZ, RZ, UR5 ;  /* 0x00000005ff107e24 */ /* 0x001fca000f8e00ff */
[----:B------:R-:W-:-:S04]  /*1910*/  SHF.L.U32 R16, R16, 0x1f, RZ ;  /* 0x0000001f10107819 */ /* 0x000fc800000006ff */
[----:B------:R0:W1:Y:S01]  /*1920*/  SYNCS.PHASECHK.TRANS64.TRYWAIT P0, [UR6], R16 ;  /* 0x00000010ff0075a7 */ /* 0x0000620008000146 */
[----:B------:R-:W-:Y:S05]  /*1930*/  @!P1 BRA `(.L_x_18) ;  /* 0x0000000000049947 */ /* 0x000fea0003800000 */
[----:B------:R-:W-:Y:S01]  /*1940*/  BPT.TRAP 0x1 ;  /* 0x000000040000795c */ /* 0x000fe20000300000 */
.L_x_18:
[----:B-1----:R-:W-:Y:S05]  /*1950*/  @P0 BRA `(.L_x_19) ;  /* 0x0000000000080947 */ /* 0x002fea0003800000 */
[----:B------:R-:W1:Y:S02]  /*1960*/  SYNCS.PHASECHK.TRANS64.TRYWAIT P0, [UR6], R16 ;  /* 0x00000010ff0075a7 */ /* 0x000e640008000146 */
[----:B-1----:R-:W-:Y:S05]  /*1970*/  @!P0 BRA `(.L_x_20) ;  /* 0x0000007400488947 */ /* 0x002fea0003800000 */
.L_x_19:
[----:B------:R-:W-:Y:S01]  /*1980*/  UIADD3 UR7, UR12, 0x2980, URZ ;  /* 0x000029800c077890 */ /* 0x000fe2000fffe03f */
[----:B------:R-:W-:Y:S01]  /*1990*/  WARPGROUP.ARRIVE ;  /* 0x00000000000079c5 */ /* 0x000fe20000000000 */
[----:B------:R-:W-:Y:S01]  /*19a0*/  UIADD3 UR6, UR12, 0x180, URZ ;  /* 0x000001800c067890 */ /* 0x000fe2000fffe03f */
[----:B------:R-:W-:Y:S01]  /*19b0*/  CS2R R22, SRZ ;  /* 0x0000000000167805 */ /* 0x000fe2000001ff00 */
[----:B------:R-:W-:Y:S01]  /*19c0*/  USHF.R.U32.HI UR7, URZ, 0x4, UR7 ;  /* 0x000000043f077899 */ /* 0x000fe20008011607 */
[----:B------:R-:W-:Y:S01]  /*19d0*/  CS2R R20, SRZ ;  /* 0x0000000000147805 */ /* 0x000fe2000001ff00 */
[----:B------:R-:W-:Y:S01]  /*19e0*/  USHF.R.U32.HI UR6, URZ, 0x4, UR6 ;  /* 0x000000043f067899 */ /* 0x000fe20008011606 */
[----:B------:R-:W-:Y:S01]  /*19f0*/  CS2R R88, SRZ ;  /* 0x0000000000587805 */ /* 0x000fe2000001ff00 */
[----:B------:R-:W-:Y:S01]  /*1a00*/  ULOP3.LUT UR7, UR7, 0x3fff, URZ, 0xc0, !UPT ;  /* 0x00003fff07077892 */ /* 0x000fe2000f8ec03f */
[----:B------:R-:W-:Y:S01]  /*1a10*/  CS2R R90, SRZ ;  /* 0x00000000005a7805 */ /* 0x000fe2000001ff00 */
[----:B------:R-:W-:Y:S01]  /*1a20*/  ULOP3.LUT UR6, UR6, 0x3fff, URZ, 0xc0, !UPT ;  /* 0x00003fff06067892 */ /* 0x000fe2000f8ec03f */
[----:B------:R-:W-:Y:S01]  /*1a30*/  CS2R R92, SRZ ;  /* 0x00000000005c7805 */ /* 0x000fe2000001ff00 */
[----:B------:R-:W-:Y:S01]  /*1a40*/  ULOP3.LUT UR7, UR7, 0x10000, URZ, 0xfc, !UPT ;  /* 0x0001000007077892 */ /* 0x000fe2000f8efc3f */
[----:B------:R-:W-:Y:S01]  /*1a50*/  CS2R R94, SRZ ;  /* 0x00000000005e7805 */ /* 0x000fe2000001ff00 */
[----:B------:R-:W-:Y:S01]  /*1a60*/  ULOP3.LUT UR6, UR6, 0x10000, URZ, 0xfc, !UPT ;  /* 0x0001000006067892 */ /* 0x000fe2000f8efc3f */
[----:B------:R-:W-:Y:S01]  /*1a70*/  CS2R R96, SRZ ;  /* 0x0000000000607805 */ /* 0x000fe2000001ff00 */
[----:B------:R-:W-:Y:S01]  /*1a80*/  ULEA UR10, UR4, UR7, 0x8 ;  /* 0x00000007040a7291 */ /* 0x000fe2000f8e403f */
[----:B------:R-:W-:Y:S01]  /*1a90*/  CS2R R98, SRZ ;  /* 0x0000000000627805 */ /* 0x000fe2000001ff00 */
[----:B------:R-:W-:Y:S01]  /*1aa0*/  ULEA UR8, UR4, UR6, 0x7 ;  /* 0x0000000604087291 */ /* 0x000fe2000f8e383f */
[----:B------:R-:W-:Y:S01]  /*1ab0*/  CS2R R100, SRZ ;  /* 0x0000000000647805 */ /* 0x000fe2000001ff00 */
[----:B------:R-:W-:Y:S01]  /*1ac0*/  ULDC UR7, c[0x0][0x50c] ;  /* 0x0001430000077ab9 */ /* 0x000fe20000000800 */
[----:B------:R-:W-:Y:S01]  /*1ad0*/  UMOV UR9, 0xc0000010 ;  /* 0xc000001000097882 */ /* 0x000fe20000000000 */
[----:B------:R-:W-:Y:S01]  /*1ae0*/  UISETP.NE.AND UP0, UPT, UR7, 0x1, UPT ;  /* 0x000000010700788c */ /* 0x000fe2000bf05270 */
[----:B------:R-:W-:Y:S01]  /*1af0*/  CS2R R102, SRZ ;  /* 0x0000000000667805 */ /* 0x000fe2000001ff00 */
[----:B------:R-:W-:Y:S01]  /*1b00*/  UMOV UR11, 0xc0000010 ;  /* 0xc0000010000b7882 */ /* 0x000fe20000000000 */
[----:B------:R-:W-:Y:S01]  /*1b10*/  UMOV UR6, 0x1 ;  /* 0x0000000100067882 */ /* 0x000fe20000000000 */
[----:B------:R-:W-:Y:S01]  /*1b20*/  USEL UR7, URZ, 0x1, UP0 ;  /* 0x000000013f077887 */ /* 0x000fe20008000000 */
[----:B------:R-:W-:Y:S01]  /*1b30*/  QGMMA.64x128x32.F32.E5M2.E5M2 R24, gdesc[UR8], RZ, !UPT, gsb0 ;  /* 0x01e00000081879f3 */ /* 0x000fe2000c0038ff */
[----:B------:R-:W-:-:S02]  /*1b40*/  CS2R R104, SRZ ;  /* 0x0000000000687805 */ /* 0x000fc4000001ff00 */
[----:B------:R-:W-:Y:S02]  /*1b50*/  CS2R R106, SRZ ;  /* 0x00000000006a7805 */ /* 0x000fe4000001ff00 */
[----:B------:R-:W-:Y:S02]  /*1b60*/  CS2R R108, SRZ ;  /* 0x00000000006c7805 */ /* 0x000fe4000001ff00 */
[----:B------:R-:W-:Y:S02]  /*1b70*/  CS2R R110, SRZ ;  /* 0x00000000006e7805 */ /* 0x000fe4000001ff00 */
[----:B------:R-:W-:Y:S02]  /*1b80*/  ISETP.NE.AND P0, PT, RZ, UR7, PT ;  /* 0x00000007ff007c0c */ /* 0x000fe4000bf05270 */
        /* <DEDUP_REMOVED lines=16> */
[----:B------:R-:W-:Y:S01]  /*1c90*/  CS2R R144, SRZ ;  /* 0x0000000000907805 */ /* 0x000fe2000001ff00 */
[----:B------:R-:W-:Y:S02]  /*1ca0*/  IMAD.MOV.U32 R147, RZ, RZ, RZ ;  /* 0x000000ffff937224 */ /* 0x000fe400078e00ff */
[----:B------:R-:W-:Y:S01]  /*1cb0*/  IMAD.MOV.U32 R149, RZ, RZ, RZ ;  /* 0x000000ffff957224 */ /* 0x000fe200078e00ff */
[----:B------:R-:W-:Y:S06]  /*1cc0*/  @!P0 BRA `(.L_x_21) ;  /* 0x0000000400088947 */ /* 0x000fec0003800000 */
[----:B------:R-:W-:Y:S02]  /*1cd0*/  WARPGROUP.DEPBAR.LE gsb0, 0x0 ;  /* 0x00008000000079c5 */ /* 0x000fe40000010000 */
[----:B------:R-:W-:-:S01]  /*1ce0*/  FADD R149, RZ, R24 ;  /* 0x00000018ff957221 */ /* 0x000fc20000000000 */
[----:B------:R-:W-:Y:S01]  /*1cf0*/  FADD R144, RZ, R25 ;  /* 0x00000019ff907221 */ /* 0x000fe20000000000 */
        /* <DEDUP_REMOVED lines=62> */
[----:B------:R-:W-:-:S06]  /*20e0*/  UMOV UR6, URZ ;  /* 0x0000003f00067c82 */ /* 0x000fcc0008000000 */
.L_x_21:
[----:B------:R-:W-:-:S04]  /*20f0*/  UIADD3 UR17, UR4, 0x1, URZ ;  /* 0x0000000104117890 */ /* 0x000fc8000fffe03f */
[----:B------:R-:W-:-:S04]  /*2100*/  UISETP.NE.AND UP0, UPT, UR17, 0x5, UPT ;  /* 0x000000051100788c */ /* 0x000fc8000bf05270 */
[----:B------:R-:W-:Y:S02]  /*2110*/  USEL UR8, URZ, 0x1, UP0 ;  /* 0x000000013f087887 */ /* 0x000fe40008000000 */
[----:B------:R-:W-:Y:S02]  /*2120*/  USEL UR17, UR17, URZ, UP0 ;  /* 0x0000003f11117287 */ /* 0x000fe40008000000 */
[----:B------:R-:W-:-:S06]  /*2130*/  ULOP3.LUT UR8, UR5, UR8, URZ, 0x3c, !UPT ;  /* 0x0000000805087292 */ /* 0x000fcc000f8e3c3f */
[----:B------:R-:W-:Y:S01]  /*2140*/  IMAD.U32 R19, RZ, RZ, UR8 ;  /* 0x00000008ff137e24 */ /* 0x000fe2000f8e00ff */
[----:B------:R-:W-:-:S06]  /*2150*/  UMOV UR8, 0x1 ;  /* 0x0000000100087882 */ /* 0x000fcc0000000000 */
.L_x_16:
[----:B------:R-:W-:-:S06]  /*2160*/  UISETP.GE.AND UP0, UPT, UR14, 0x1, UPT ;  /* 0x000000010e00788c */ /* 0x000fcc000bf06270 */
[----:B------:R-:W-:-:S13]  /*2170*/  PLOP3.LUT P0, PT, PT, PT, UP0, 0x80, 0x0 ;  /* 0x000000000000781c */ /* 0x000fda0003f0f008 */
[----:B------:R-:W-:Y:S05]  /*2180*/  @!P0 BRA `(.L_x_22) ;  /* 0x0000000400f08947 */ /* 0x000fea0003800000 */
[----:B01----:R-:W-:Y:S01]  /*2190*/  IMAD.U32 R16, RZ, RZ, UR14 ;  /* 0x0000000eff107e24 */ /* 0x003fe2000f8e00ff */
[----:B------:R-:W-:Y:S01]  /*21a0*/  UMOV UR20, UR4 ;  /* 0x0000000400147c82 */ /* 0x000fe20008000000 */
[----:B------:R-:W-:-:S05]  /*21b0*/  ULDC UR24, c[0x0][0x50c] ;  /* 0x0001430000187ab9 */ /* 0x000fca0000000800 */
.L_x_30:
[----:B------:R-:W-:-:S13]  /*21c0*/  ISETP.NE.AND P1, PT, R146, 0x3, PT ;  /* 0x000000039200780c */ /* 0x000fda0003f25270 */
[----:B01----:R-:W-:Y:S05]  /*21d0*/  @!P1 BRA `(.L_x_23) ;  /* 0x0000000000049947 */ /* 0x003fea0003800000 */
[----:B------:R-:W-:Y:S01]  /*21e0*/  BPT.TRAP 0x1 ;  /* 0x000000040000795c */ /* 0x000fe20000300000 */
.L_x_23:
[----:B------:R-:W-:Y:S01]  /*21f0*/  ULEA UR9, UR17, UR12, 0x3 ;  /* 0x0000000c11097291 */ /* 0x000fe2000f8e183f */
[----:B------:R-:W-:-:S08]  /*2200*/  SHF.L.U32 R17, R19, 0x1f, RZ ;  /* 0x0000001f13117819 */ /* 0x000fd000000006ff */
[----:B------:R0:W1:Y:S01]  /*2210*/  SYNCS.PHASECHK.TRANS64.TRYWAIT P0, [UR9], R17 ;  /* 0x00000011ff0075a7 */ /* 0x0000620008000149 */
[----:B------:R-:W-:Y:S05]  /*2220*/  @!P1 BRA `(.L_x_24) ;  /* 0x0000000000049947 */ /* 0x000fea0003800000 */
[----:B------:R-:W-:Y:S01]  /*2230*/  BPT.TRAP 0x1 ;  /* 0x000000040000795c */ /* 0x000fe20000300000 */
.L_x_24:
[----:B-1----:R-:W-:Y:S05]  /*2240*/  @P0 BRA `(.L_x_25) ;  /* 0x0000000000080947 */ /* 0x002fea0003800000 */
[----:B------:R-:W1:Y:S02]  /*2250*/  SYNCS.PHASECHK.TRANS64.TRYWAIT P0, [UR9], R17 ;  /* 0x00000011ff0075a7 */ /* 0x000e640008000149 */
[----:B-1----:R-:W-:Y:S05]  /*2260*/  @!P0 BRA `(.L_x_26) ;  /* 0x0000006c00248947 */ /* 0x002fea0003800000 */
.L_x_25:
[----:B------:R-:W-:Y:S01]  /*2270*/  UIADD3 UR9, UR12, 0x180, URZ ;  /* 0x000001800c097890 */ /* 0x000fe2000fffe03f */
[----:B------:R-:W-:Y:S01]  /*2280*/  WARPGROUP.ARRIVE ;  /* 0x00000000000079c5 */ /* 0x000fe20000000000 */
[----:B------:R-:W-:Y:S02]  /*2290*/  UIADD3 UR10, UR12, 0x2980, URZ ;  /* 0x000029800c0a7890 */ /* 0x000fe4000fffe03f */
[----:B------:R-:W-:Y:S02]  /*22a0*/  UISETP.NE.AND UP0, UPT, UR7, URZ, UPT ;  /* 0x0000003f0700728c */ /* 0x000fe4000bf05270 */
[----:B------:R-:W-:Y:S02]  /*22b0*/  USHF.R.U32.HI UR9, URZ, 0x4, UR9 ;  /* 0x000000043f097899 */ /* 0x000fe40008011609 */
[----:B------:R-:W-:Y:S02]  /*22c0*/  USHF.R.U32.HI UR10, URZ, 0x4, UR10 ;  /* 0x000000043f0a7899 */ /* 0x000fe4000801160a */
[----:B------:R-:W-:-:S02]  /*22d0*/  USEL UR8, UR8, URZ, !UP0 ;  /* 0x0000003f08087287 */ /* 0x000fc4000c000000 */
[----:B------:R-:W-:Y:S02]  /*22e0*/  ULOP3.LUT UR9, UR9, 0x3fff, URZ, 0xc0, !UPT ;  /* 0x00003fff09097892 */ /* 0x000fe4000f8ec03f */
[----:B------:R-:W-:Y:S02]  /*22f0*/  ULOP3.LUT UR10, UR10, 0x3fff, URZ, 0xc0, !UPT ;  /* 0x00003fff0a0a7892 */ /* 0x000fe4000f8ec03f */
[----:B------:R-:W-:Y:S02]  /*2300*/  UISETP.NE.U32.AND UP0, UPT, UR8, URZ, UPT ;  /* 0x0000003f0800728c */ /* 0x000fe4000bf05070 */
[----:B------:R-:W-:Y:S02]  /*2310*/  ULOP3.LUT UR8, UR9, 0x10000, URZ, 0xfc, !UPT ;  /* 0x0001000009087892 */ /* 0x000fe4000f8efc3f */
[----:B------:R-:W-:Y:S02]  /*2320*/  ULOP3.LUT UR10, UR10, 0x10000, URZ, 0xfc, !UPT ;  /* 0x000100000a0a7892 */ /* 0x000fe4000f8efc3f */
[----:B------:R-:W-:-:S02]  /*2330*/  ULEA UR8, UR17, UR8, 0x7 ;  /* 0x0000000811087291 */ /* 0x000fc4000f8e383f */
[----:B------:R-:W-:Y:S01]  /*2340*/  ULEA UR10, UR17, UR10, 0x8 ;  /* 0x0000000a110a7291 */ /* 0x000fe2000f8e403f */
[----:B------:R-:W-:Y:S01]  /*2350*/  UMOV UR9, 0xc0000010 ;  /* 0xc000001000097882 */ /* 0x000fe20000000000 */
[----:B------:R-:W-:Y:S01]  /*2360*/  UMOV UR11, 0xc0000010 ;  /* 0xc0000010000b7882 */ /* 0x000fe20000000000 */
[----:B------:R-:W-:-:S06]  /*2370*/  UIADD3 UR6, UR6, 0x1, URZ ;  /* 0x0000000106067890 */ /* 0x000fcc000fffe03f */
[----:B------:R-:W-:Y:S01]  /*2380*/  QGMMA.64x128x32.F32.E5M2.E5M2 R24, gdesc[UR8], R24, UP0, gsb0 ;  /* 0x01e00000081879f3 */ /* 0x000fe2000b803818 */
[----:B------:R-:W-:-:S04]  /*2390*/  UISETP.NE.AND UP0, UPT, UR6, UR24, UPT ;  /* 0x000000180600728c */ /* 0x000fc8000bf05270 */
[----:B------:R-:W-:-:S06]  /*23a0*/  USEL UR7, URZ, 0x1, UP0 ;  /* 0x000000013f077887 */ /* 0x000fcc0008000000 */
[----:B------:R-:W-:Y:S01]  /*23b0*/  ISETP.NE.AND P0, PT, RZ, UR7, PT ;  /* 0x00000007ff007c0c */ /* 0x000fe2000bf05270 */
[----:B------:R-:W-:-:S12]  /*23c0*/  WARPGROUP.DEPBAR.LE gsb0, 0x1 ;  /* 0x00008000000079c5 */ /* 0x000fd80000010100 */
[----:B------:R-:W-:Y:S05]  /*23d0*/  @!P0 BRA `(.L_x_27) ;  /* 0x0000000400088947 */ /* 0x000fea0003800000 */
[----:B------:R-:W-:Y:S02]  /*23e0*/  WARPGROUP.DEPBAR.LE gsb0, 0x0 ;  /* 0x00008000000079c5 */ /* 0x000fe40000010000 */
[----:B------:R-:W-:-:S01]  /*23f0*/  FADD R149, R24, R149 ;  /* 0x0000009518957221 */ /* 0x000fc20000000000 */
[----:B------:R-:W-:Y:S01]  /*2400*/  FADD R144, R25, R144 ;  /* 0x0000009019907221 */ /* 0x000fe20000000000 */
        /* <DEDUP_REMOVED lines=62> */
[----:B------:R-:W-:-:S06]  /*27f0*/  UMOV UR6, URZ ;  /* 0x0000003f00067c82 */ /* 0x000fcc0008000000 */
.L_x_27:
[----:B------:R-:W-:Y:S05]  /*2800*/  @!P1 BRA `(.L_x_28) ;  /* 0x0000000000049947 */ /* 0x000fea0003800000 */
[----:B------:R-:W-:Y:S01]  /*2810*/  BPT.TRAP 0x1 ;  /* 0x000000040000795c */ /* 0x000fe20000300000 */
.L_x_28:
[----:B------:R-:W-:Y:S01]  /*2820*/  ULEA UR8, UR20, UR12, 0x3 ;  /* 0x0000000c14087291 */ /* 0x000fe2000f8e183f */
[----:B------:R-:W-:-:S03]  /*2830*/  ISETP.GT.U32.AND P0, PT, R7, 0x1, PT ;  /* 0x000000010700780c */ /* 0x000fc60003f04070 */
[----:B------:R-:W-:-:S04]  /*2840*/  UIADD3 UR8, UR8, 0x28, URZ ;  /* 0x0000002808087890 */ /* 0x000fc8000fffe03f */
[----:B------:R-:W-:-:S09]  /*2850*/  UPRMT UR8, URZ, 0x654, UR8 ;  /* 0x000006543f087896 */ /* 0x000fd20008000008 */
[----:B------:R-:W-:Y:S01]  /*2860*/  SYNCS.ARRIVE.TRANS64.RED.A1T0 RZ, [UR8], RZ ;  /* 0x000000ffffff79a7 */ /* 0x000fe20008100408 */
[----:B------:R-:W-:Y:S05]  /*2870*/  @P0 BRA `(.L_x_29) ;  /* 0x0000000000040947 */ /* 0x000fea0003800000 */
[----:B------:R-:W-:Y:S01]  /*2880*/  BPT.TRAP 0x1 ;  /* 0x000000040000795c */ /* 0x000fe20000300000 */
.L_x_29:
[----:B------:R-:W-:Y:S01]  /*2890*/  UIADD3 UR17, UR17, 0x1, URZ ;  /* 0x0000000111117890 */ /* 0x000fe2000fffe03f */
[C---:B------:R-:W-:Y:S01]  /*28a0*/  ISETP.GT.AND P0, PT, R16.reuse, 0x1, PT ;  /* 0x000000011000780c */ /* 0x040fe20003f04270 */
[----:B------:R-:W-:Y:S01]  /*28b0*/  UIADD3 UR20, UR20, 0x1, URZ ;  /* 0x0000000114147890 */ /* 0x000fe2000fffe03f */
[----:B------:R-:W-:Y:S01]  /*28c0*/  VIADD R16, R16, 0xffffffff ;  /* 0xffffffff10107836 */ /* 0x000fe20000000000 */
[----:B------:R-:W-:Y:S02]  /*28d0*/  UISETP.NE.AND UP0, UPT, UR17, 0x5, UPT ;  /* 0x000000051100788c */ /* 0x000fe4000bf05270 */
[----:B------:R-:W-:Y:S02]  /*28e0*/  UISETP.NE.AND UP1, UPT, UR20, 0x5, UPT ;  /* 0x000000051400788c */ /* 0x000fe4000bf25270 */
[----:B------:R-:W-:Y:S02]  /*28f0*/  USEL UR8, URZ, 0x1, UP0 ;  /* 0x000000013f087887 */ /* 0x000fe40008000000 */
[----:B------:R-:W-:-:S02]  /*2900*/  USEL UR17, UR17, URZ, UP0 ;  /* 0x0000003f11117287 */ /* 0x000fc40008000000 */
[----:B------:R-:W-:Y:S02]  /*2910*/  USEL UR20, UR20, URZ, UP1 ;  /* 0x0000003f14147287 */ /* 0x000fe40008800000 */
[----:B------:R-:W-:Y:S01]  /*2920*/  LOP3.LUT R19, R19, UR8, RZ, 0x3c, !PT ;  /* 0x0000000813137c12 */ /* 0x000fe2000f8e3cff */
[----:B------:R-:W-:Y:S01]  /*2930*/  UMOV UR8, 0x1 ;  /* 0x0000000100087882 */ /* 0x000fe20000000000 */
[----:B------:R-:W-:Y:S08]  /*2940*/  @P0 BRA `(.L_x_30) ;  /* 0xfffffff8001c0947 */ /* 0x000ff0000383ffff */
.L_x_22:
[----:B------:R-:W-:Y:S01]  /*2950*/  UISETP.NE.AND UP0, UPT, UR6, URZ, UPT ;  /* 0x0000003f0600728c */ /* 0x000fe2000bf05270 */
[----:B01----:R-:W0:Y:S01]  /*2960*/  LDC R16, c[0x0][0x28c] ;  /* 0x0000a300ff107b82 */ /* 0x003e220000000800 */
[----:B------:R-:W-:Y:S02]  /*2970*/  IMAD.U32 R17, RZ, RZ, UR23 ;  /* 0x00000017ff117e24 */ /* 0x000fe4000f8e00ff */
[----:B------:R-:W-:-:S06]  /*2980*/  USEL UR6, URZ, 0x1, !UP0 ;  /* 0x000000013f067887 */ /* 0x000fcc000c000000 */
[----:B------:R-:W-:-:S13]  /*2990*/  ISETP.NE.AND P0, PT, RZ, UR6, PT ;  /* 0x00000006ff007c0c */ /* 0x000fda000bf05270 */
[----:B------:R-:W-:Y:S05]  /*29a0*/  @!P0 BRA `(.L_x_31) ;  /* 0x0000000400048947 */ /* 0x000fea0003800000 */
[----:B------:R-:W-:Y:S02]  /*29b0*/  WARPGROUP.DEPBAR.LE gsb0, 0x0 ;  /* 0x00008000000079c5 */ /* 0x000fe40000010000 */
[----:B------:R-:W-:Y:S01]  /*29c0*/  FADD R149, R24, R149 ;  /* 0x0000009518957221 */ /* 0x000fe20000000000 */
        /* <DEDUP_REMOVED lines=62> */
[----:B------:R-:W-:-:S07]  /*2db0*/  FADD R22, R22, R87 ;  /* 0x0000005716167221 */ /* 0x000fce0000000000 */
.L_x_31:
[----:B0-----:R-:W-:Y:S01]  /*2dc0*/  ISETP.GE.AND P0, PT, R16, 0x1, PT ;  /* 0x000000011000780c */ /* 0x001fe20003f06270 */
[----:B------:R0:W-:Y:S01]  /*2dd0*/  SYNCS.ARRIVE.TRANS64.A1T0 RZ, [R17+UR22], RZ ;  /* 0x000000ff11ff79a7 */ /* 0x0001e20008100016 */
[----:B------:R-:W-:-:S11]  /*2de0*/  WARPGROUP.DEPBAR.LE gsb0, 0x0 ;  /* 0x00008000000079c5 */ /* 0x000fd60000010000 */
[----:B------:R-:W-:Y:S05]  /*2df0*/  @!P0 BRA `(.L_x_32) ;  /* 0x0000000000388947 */ /* 0x000fea0003800000 */
[----:B------:R-:W-:-:S13]  /*2e00*/  ISETP.NE.AND P0, PT, R146, 0x3, PT ;  /* 0x000000039200780c */ /* 0x000fda0003f05270 */
[----:B------:R-:W-:Y:S05]  /*2e10*/  @!P0 BRA `(.L_x_33) ;  /* 0x0000000000048947 */ /* 0x000fea0003800000 */
[----:B------:R-:W-:Y:S01]  /*2e20*/  BPT.TRAP 0x1 ;  /* 0x000000040000795c */ /* 0x000fe20000300000 */
.L_x_33:
[----:B------:R-:W-:Y:S01]  /*2e30*/  UIADD3 UR8, UR14, UR4, URZ ;  /* 0x000000040e087290 */ /* 0x000fe2000fffe03f */
[----:B------:R-:W-:-:S03]  /*2e40*/  ISETP.GT.U32.AND P0, PT, R7, 0x1, PT ;  /* 0x000000010700780c */ /* 0x000fc60003f04070 */
[----:B------:R-:W-:-:S04]  /*2e50*/  UIMAD.WIDE.U32 UR6, UR8, -0x33333333, URZ ;  /* 0xcccccccd080678a5 */ /* 0x000fc8000f8e003f */
[----:B------:R-:W-:-:S04]  /*2e60*/  USHF.R.U32.HI UR6, URZ, 0x2, UR7 ;  /* 0x000000023f067899 */ /* 0x000fc80008011607 */
[----:B------:R-:W-:-:S04]  /*2e70*/  UIMAD UR8, UR6, -0x5, UR8 ;  /* 0xfffffffb060878a4 */ /* 0x000fc8000f8e0208 */
[----:B------:R-:W-:-:S04]  /*2e80*/  ULEA UR8, UR8, UR12, 0x3 ;  /* 0x0000000c08087291 */ /* 0x000fc8000f8e183f */
[----:B------:R-:W-:-:S04]  /*2e90*/  UIADD3 UR8, UR8, 0x28, URZ ;  /* 0x0000002808087890 */ /* 0x000fc8000fffe03f */
[----:B------:R-:W-:-:S09]  /*2ea0*/  UPRMT UR8, URZ, 0x654, UR8 ;  /* 0x000006543f087896 */ /* 0x000fd20008000008 */
[----:B------:R-:W-:Y:S01]  /*2eb0*/  SYNCS.ARRIVE.TRANS64.RED.A1T0 RZ, [UR8], RZ ;  /* 0x000000ffffff79a7 */ /* 0x000fe20008100408 */
[----:B------:R-:W-:Y:S05]  /*2ec0*/  @P0 BRA `(.L_x_32) ;  /* 0x0000000000040947 */ /* 0x000fea0003800000 */
[----:B------:R-:W-:Y:S01]  /*2ed0*/  BPT.TRAP 0x1 ;  /* 0x000000040000795c */ /* 0x000fe20000300000 */
.L_x_32:
[----:B------:R-:W-:Y:S01]  /*2ee0*/  SHF.L.U32 R16, R148, 0x1f, RZ ;  /* 0x0000001f94107819 */ /* 0x000fe200000006ff */
[----:B------:R-:W-:Y:S01]  /*2ef0*/  UIADD3 UR4, UR21, UR4, URZ ;  /* 0x0000000415047290 */ /* 0x000fe2000fffe03f */
[----:B------:R-:W1:Y:S01]  /*2f00*/  LDC R32, c[0x0][0x288] ;  /* 0x0000a200ff207b82 */ /* 0x000e620000000800 */
[----:B------:R-:W-:Y:S01]  /*2f10*/  UISETP.GE.U32.AND UP1, UPT, UR21, 0x5, UPT ;  /* 0x000000051500788c */ /* 0x000fe2000bf26070 */
[----:B------:R-:W-:Y:S01]  /*2f20*/  IMAD.SHL.U32 R26, R11, 0x2, RZ ;  /* 0x000000020b1a7824 */ /* 0x000fe200078e00ff */
[----:B------:R-:W-:Y:S02]  /*2f30*/  UISETP.GT.U32.AND UP0, UPT, UR4, 0x4, UPT ;  /* 0x000000040400788c */ /* 0x000fe4000bf04070 */
[----:B------:R-:W-:Y:S02]  /*2f40*/  UIMAD.WIDE.U32 UR6, UR4, -0x33333333, URZ ;  /* 0xcccccccd040678a5 */ /* 0x000fe4000f8e003f */
[----:B------:R-:W-:Y:S01]  /*2f50*/  UISETP.LT.U32.AND UP0, UPT, UR21, 0x5, UP0 ;  /* 0x000000051500788c */ /* 0x000fe20008701070 */
[----:B------:R-:W2:Y:S01]  /*2f60*/  SYNCS.PHASECHK.TRANS64.TRYWAIT P0, [UR15+0x8], R16 ;  /* 0x00000810ff0075a7 */ /* 0x000ea2000800014f */
[----:B------:R-:W-:Y:S01]  /*2f70*/  USHF.R.U32.HI UR6, URZ, 0x2, UR7 ;  /* 0x000000023f067899 */ /* 0x000fe20008011607 */
[----:B------:R-:W-:Y:S01]  /*2f80*/  SHF.R.S32.HI R27, RZ, 0x1f, R26 ;  /* 0x0000001fff1b7819 */ /* 0x000fe2000001141a */
[----:B------:R-:W-:-:S02]  /*2f90*/  USEL UR8, URZ, 0x1, !UP0 ;  /* 0x000000013f087887 */ /* 0x000fc4000c000000 */
[----:B------:R-:W-:Y:S02]  /*2fa0*/  UIMAD UR4, UR6, -0x5, UR4 ;  /* 0xfffffffb060478a4 */ /* 0x000fe4000f8e0204 */
[----:B------:R-:W-:-:S04]  /*2fb0*/  ULOP3.LUT UR5, UR5, UR8, URZ, 0x3c, !UPT ;  /* 0x0000000805057292 */ /* 0x000fc8000f8e3c3f */
[----:B------:R-:W-:Y:S01]  /*2fc0*/  @UP1 ULOP3.LUT UR5, UR5, 0x1, UR6, 0x78, !UPT ;  /* 0x0000000105051892 */ /* 0x000fe2000f8e7806 */
[----:B-12---:R-:W-:Y:S11]  /*2fd0*/  @!P0 BRA `(.L_x_34) ;  /* 0x0000005c00e08947 */ /* 0x006ff60003800000 */
.L_x_193:
[----:B------:R-:W-:Y:S01]  /*2fe0*/  IMAD.SHL.U32 R28, R6, 0x40, RZ ;  /* 0x00000040061c7824 */ /* 0x000fe200078e00ff */
[----:B------:R-:W-:Y:S01]  /*2ff0*/  ULDC UR8, c[0x0][0x284] ;  /* 0x0000a10000087ab9 */ /* 0x000fe20000000800 */
[----:B------:R-:W-:Y:S01]  /*3000*/  IMAD.SHL.U32 R29, R5, 0x80, RZ ;  /* 0x00000080051d7824 */ /* 0x000fe200078e00ff */
[----:B------:R-:W-:Y:S01]  /*3010*/  SHF.R.S32.HI R34, RZ, 0x1f, R4 ;  /* 0x0000001fff227819 */ /* 0x000fe20000011404 */
[----:B------:R-:W-:Y:S01]  /*3020*/  ULDC.64 UR6, c[0x0][0x5d0] ;  /* 0x0001740000067ab9 */ /* 0x000fe20000000a00 */
[----:B------:R-:W-:Y:S01]  /*3030*/  ISETP.GE.AND P0, PT, R28, UR8, PT ;  /* 0x000000081c007c0c */ /* 0x000fe2000bf06270 */
[----:B0-----:R-:W-:Y:S01]  /*3040*/  IMAD.WIDE.U32 R16, R4, UR6, R26 ;  /* 0x0000000604107c25 */ /* 0x001fe2000f8e001a */
[----:B------:R-:W-:Y:S02]  /*3050*/  SHF.R.S32.HI R33, RZ, 0x1f, R29 ;  /* 0x0000001fff217819 */ /* 0x000fe4000001141d */
[C---:B------:R-:W-:Y:S01]  /*3060*/  ISETP.GE.OR P0, PT, R29.reuse, R32, P0 ;  /* 0x000000201d00720c */ /* 0x040fe20000706670 */
[----:B------:R-:W-:Y:S01]  /*3070*/  IMAD R5, R34, UR6, RZ ;  /* 0x0000000622057c24 */ /* 0x000fe2000f8e02ff */
[----:B------:R-:W-:-:S03]  /*3080*/  IADD3 R16, P1, R29, R16, RZ ;  /* 0x000000101d107210 */ /* 0x000fc60007f3e0ff */
[----:B------:R-:W-:-:S05]  /*3090*/  IMAD R5, R4, UR7, R5 ;  /* 0x0000000704057c24 */ /* 0x000fca000f8e0205 */
[----:B------:R-:W-:-:S03]  /*30a0*/  IADD3.X R17, R33, R17, R5, P1, !PT ;  /* 0x0000001121117210 */ /* 0x000fc60000ffe405 */
[----:B------:R-:W-:Y:S05]  /*30b0*/  @P0 BRA `(.L_x_35) ;  /* 0x0000004400b80947 */ /* 0x000fea0003800000 */
[----:B------:R-:W0:Y:S01]  /*30c0*/  LDC.64 R30, c[0x0][0x5c8] ;  /* 0x00017200ff1e7b82 */ /* 0x000e220000000a00 */
[----:B------:R-:W-:Y:S01]  /*30d0*/  IMAD.WIDE R24, R6, 0x40, R14 ;  /* 0x0000004006187825 */ /* 0x000fe200078e020e */
[----:B------:R-:W-:Y:S01]  /*30e0*/  ULDC.64 UR6, c[0x0][0x5c0] ;  /* 0x0001700000067ab9 */ /* 0x000fe20000000a00 */
[----:B------:R-:W-:Y:S02]  /*30f0*/  BSSY B0, `(.L_x_35) ;  /* 0x000046a000007945 */ /* 0x000fe40003800000 */
[----:B------:R-:W-:-:S04]  /*3100*/  IMAD R6, R11, -0x2, R32 ;  /* 0xfffffffe0b067824 */ /* 0x000fc800078e0220 */
[----:B------:R-:W-:Y:S02]  /*3110*/  IMAD.IADD R6, R6, 0x1, -R29 ;  /* 0x0000000106067824 */ /* 0x000fe400078e0a1d */
[-C--:B0-----:R-:W-:Y:S02]  /*3120*/  IMAD R5, R25, R30.reuse, RZ ;  /* 0x0000001e19057224 */ /* 0x081fe400078e02ff */
[----:B------:R-:W-:-:S04]  /*3130*/  IMAD.WIDE.U32 R16, R24, R30, R16 ;  /* 0x0000001e18107225 */ /* 0x000fc800078e0010 */
[----:B------:R-:W-:Y:S01]  /*3140*/  IMAD R19, R24, R31, R5 ;  /* 0x0000001f18137224 */ /* 0x000fe200078e0205 */
[----:B------:R-:W-:Y:S02]  /*3150*/  LEA R5, P0, R30, R16, 0x3 ;  /* 0x000000101e057211 */ /* 0x000fe400078018ff */
[----:B------:R-:W-:Y:S01]  /*3160*/  IADD3 R18, P1, R16, UR6, RZ ;  /* 0x0000000610127c10 */ /* 0x000fe2000ff3e0ff */
[----:B------:R-:W-:Y:S01]  /*3170*/  IMAD.IADD R19, R17, 0x1, R19 ;  /* 0x0000000111137824 */ /* 0x000fe200078e0213 */
[----:B------:R-:W-:-:S04]  /*3180*/  IADD3 R16, P3, R5, UR6, RZ ;  /* 0x0000000605107c10 */ /* 0x000fc8000ff7e0ff */
[----:B------:R-:W-:Y:S01]  /*3190*/  LEA.HI.X R5, R30, R19, R31, 0x3, P0 ;  /* 0x000000131e057211 */ /* 0x000fe200000f1c1f */
[----:B------:R-:W-:Y:S01]  /*31a0*/  IMAD.IADD R30, R13, 0x1, -R28 ;  /* 0x000000010d1e7824 */ /* 0x000fe200078e0a1c */
[----:B-----5:R-:W-:Y:S02]  /*31b0*/  FSETP.NEU.AND P0, PT, R12, RZ, PT ;  /* 0x000000ff0c00720b */ /* 0x020fe40003f0d000 */
[----:B------:R-:W-:Y:S02]  /*31c0*/  IADD3.X R19, R19, UR7, RZ, P1, !PT ;  /* 0x0000000713137c10 */ /* 0x000fe40008ffe4ff */
[----:B------:R-:W-:-:S09]  /*31d0*/  IADD3.X R17, R5, UR7, RZ, P3, !PT ;  /* 0x0000000705117c10 */ /* 0x000fd20009ffe4ff */
[----:B------:R-:W-:Y:S05]  /*31e0*/  @!P0 BRA `(.L_x_36) ;  /* 0x0000003400608947 */ /* 0x000fea0003800000 */
[----:B------:R-:W-:Y:S01]  /*31f0*/  ULDC.64 UR6, c[0x0][0x5b8] ;  /* 0x00016e0000067ab9 */ /* 0x000fe20000000a00 */
[----:B------:R-:W-:Y:S01]  /*3200*/  ULDC.64 UR8, c[0x0][0x5a8] ;  /* 0x00016a0000087ab9 */ /* 0x000fe20000000a00 */
[----:B------:R-:W-:Y:S01]  /*3210*/  IMAD.WIDE.U32 R26, R4, UR6, R26 ;  /* 0x00000006041a7c25 */ /* 0x000fe2000f8e001a */
[----:B------:R-:W-:Y:S01]  /*3220*/  BSSY B1, `(.L_x_37) ;  /* 0x0000010000017945 */ /* 0x000fe20003800000 */
[----:B------:R-:W-:Y:S02]  /*3230*/  PRMT R28, RZ, 0x7610, R28 ;  /* 0x00007610ff1c7816 */ /* 0x000fe4000000001c */
[----:B------:R-:W-:Y:S01]  /*3240*/  IMAD R5, R34, UR6, RZ ;  /* 0x0000000622057c24 */ /* 0x000fe2000f8e02ff */
[----:B------:R-:W-:-:S03]  /*3250*/  IADD3 R26, P0, R29, R26, RZ ;  /* 0x0000001a1d1a7210 */ /* 0x000fc60007f1e0ff */
[----:B------:R-:W-:Y:S01]  /*3260*/  IMAD R5, R4, UR7, R5 ;  /* 0x0000000704057c24 */ /* 0x000fe2000f8e0205 */
[----:B------:R-:W-:Y:S02]  /*3270*/  ULDC.64 UR6, c[0x0][0x5b0] ;  /* 0x00016c0000067ab9 */ /* 0x000fe40000000a00 */
[----:B------:R-:W-:Y:S02]  /*3280*/  IMAD R29, R25, UR6, RZ ;  /* 0x00000006191d7c24 */ /* 0x000fe4000f8e02ff */
[----:B------:R-:W-:Y:S02]  /*3290*/  IADD3.X R27, R33, R27, R5, P0, !PT ;  /* 0x0000001b211b7210 */ /* 0x000fe400007fe405 */
[----:B------:R-:W-:Y:S01]  /*32a0*/  ISETP.GE.AND P0, PT, R30, 0x1, PT ;  /* 0x000000011e00780c */ /* 0x000fe20003f06270 */
[C---:B------:R-:W-:Y:S02]  /*32b0*/  IMAD R29, R24.reuse, UR7, R29 ;  /* 0x00000007181d7c24 */ /* 0x040fe4000f8e021d */
[----:B------:R-:W-:Y:S01]  /*32c0*/  IMAD.WIDE.U32 R4, R24, UR6, R26 ;  /* 0x0000000618047c25 */ /* 0x000fe2000f8e001a */
[----:B------:R-:W-:-:S02]  /*32d0*/  ISETP.LT.OR P4, PT, R6, 0x1, !P0 ;  /* 0x000000010600780c */ /* 0x000fc40004781670 */
[----:B------:R-:W-:-:S04]  /*32e0*/  IADD3 R4, P1, R4, UR8, RZ ;  /* 0x0000000804047c10 */ /* 0x000fc8000ff3e0ff */
[----:B------:R-:W-:-:S07]  /*32f0*/  IADD3.X R5, R5, UR9, R29, P1, !PT ;  /* 0x0000000905057c10 */ /* 0x000fce0008ffe41d */
[----:B------:R-:W-:Y:S05]  /*3300*/  @P4 BRA `(.L_x_38) ;  /* 0x0000000000044947 */ /* 0x000fea0003800000 */
[----:B------:R0:W5:Y:S02]  /*3310*/  LDG.E.U8 R28, desc[UR18][R4.64] ;  /* 0x00000012041c7981 */ /* 0x000164000c1e1100 */
.L_x_38:
[----:B------:R-:W-:Y:S05]  /*3320*/  BSYNC B1 ;  /* 0x0000000000017941 */ /* 0x000fea0003800000 */
.L_x_37:
[----:B-----5:R-:W-:Y:S01]  /*3330*/  LOP3.LUT R28, R28, 0xff, RZ, 0xc0, !PT ;  /* 0x000000ff1c1c7812 */ /* 0x020fe200078ec0ff */
[----:B------:R-:W-:Y:S01]  /*3340*/  BSSY B1, `(.L_x_39) ;  /* 0x000000b000017945 */ /* 0x000fe20003800000 */
[----:B------:R-:W-:Y:S02]  /*3350*/  ISETP.LT.OR P3, PT, R6, 0x2, !P0 ;  /* 0x000000020600780c */ /* 0x000fe40004761670 */
[----:B------:R-:W-:-:S05]  /*3360*/  F2FP.F16.E5M2.UNPACK_B R28, R28 ;  /* 0x0000001cff1c723e */ /* 0x000fca00020004ff */
[----:B------:R-:W-:-:S05]  /*3370*/  HADD2.F32 R29, -RZ, R28.H0_H0 ;  /* 0x2000001cff1d7230 */ /* 0x000fca0000004100 */
[----:B------:R-:W-:-:S04]  /*3380*/  FMUL R28, R29, R12 ;  /* 0x0000000c1d1c7220 */ /* 0x000fc80000400000 */
[----:B------:R-:W-:-:S05]  /*3390*/  FFMA R28, R149, R10, R28 ;  /* 0x0000000a951c7223 */ /* 0x000fca000000001c */
[----:B------:R-:W-:Y:S02]  /*33a0*/  F2FP.SATFINITE.E5M2.F32.PACK_AB_MERGE_C R29, RZ, R28, RZ ;  /* 0x0000001cff1d723e */ /* 0x000fe400048060ff */
[----:B------:R-:W-:-:S03]  /*33b0*/  PRMT R28, RZ, 0x7610, R28 ;  /* 0x00007610ff1c7816 */ /* 0x000fc6000000001c */
[----:B------:R1:W-:Y:S01]  /*33c0*/  @!P4 STG.E.U8 desc[UR18][R18.64], R29 ;  /* 0x0000001d1200c986 */ /* 0x0003e2000c101112 */
[----:B------:R-:W-:Y:S05]  /*33d0*/  @P3 BRA `(.L_x_40) ;  /* 0x0000000000043947 */ /* 0x000fea0003800000 */
[----:B------:R2:W5:Y:S02]  /*33e0*/  LDG.E.U8 R28, desc[UR18][R4.64+0x1] ;  /* 0x00000112041c7981 */ /* 0x000564000c1e1100 */
.L_x_40:
[----:B------:R-:W-:Y:S05]  /*33f0*/  BSYNC B1 ;  /* 0x0000000000017941 */ /* 0x000fea0003800000 */
.L_x_39:
[----:B-----5:R-:W-:Y:S01]  /*3400*/  LOP3.LUT R28, R28, 0xff, RZ, 0xc0, !PT ;  /* 0x000000ff1c1c7812 */ /* 0x020fe200078ec0ff */
[----:B------:R-:W-:Y:S01]  /*3410*/  BSSY B1, `(.L_x_41) ;  /* 0x0000013000017945 */ /* 0x000fe20003800000 */
[----:B------:R-:W-:Y:S02]  /*3420*/  IADD3 R31, P1, R24, 0x8, RZ ;  /* 0x00000008181f7810 */ /* 0x000fe40007f3e0ff */
[----:B------:R-:W-:-:S03]  /*3430*/  F2FP.F16.E5M2.UNPACK_B R28, R28 ;  /* 0x0000001cff1c723e */ /* 0x000fc600020004ff */
[----:B------:R-:W-:Y:S01]  /*3440*/  IMAD.X R24, RZ, RZ, R25, P1 ;  /* 0x000000ffff187224 */ /* 0x000fe200008e0619 */
[----:B------:R-:W-:Y:S01]  /*3450*/  ISETP.GE.AND P1, PT, R30, 0x9, PT ;  /* 0x000000091e00780c */ /* 0x000fe20003f26270 */
[----:B-1----:R-:W-:Y:S02]  /*3460*/  HADD2.F32 R29, -RZ, R28.H0_H0 ;  /* 0x2000001cff1d7230 */ /* 0x002fe40000004100 */
[----:B------:R-:W-:Y:S01]  /*3470*/  IMAD R24, R24, UR6, RZ ;  /* 0x0000000618187c24 */ /* 0x000fe2000f8e02ff */
[----:B------:R-:W-:Y:S01]  /*3480*/  ISETP.LT.OR P5, PT, R6, 0x1, !P1 ;  /* 0x000000010600780c */ /* 0x000fe20004fa1670 */
[----:B------:R-:W-:-:S04]  /*3490*/  IMAD.WIDE.U32 R26, R31, UR6, R26 ;  /* 0x000000061f1a7c25 */ /* 0x000fc8000f8e001a */
[----:B------:R-:W-:Y:S01]  /*34a0*/  FMUL R29, R29, R12 ;  /* 0x0000000c1d1d7220 */ /* 0x000fe20000400000 */
[----:B------:R-:W-:-:S03]  /*34b0*/  IMAD R31, R31, UR7, R24 ;  /* 0x000000071f1f7c24 */ /* 0x000fc6000f8e0218 */
[----:B------:R-:W-:Y:S01]  /*34c0*/  FFMA R29, R144, R10, R29 ;  /* 0x0000000a901d7223 */ /* 0x000fe2000000001d */
[----:B------:R-:W-:Y:S02]  /*34d0*/  IADD3 R24, P4, R26, UR8, RZ ;  /* 0x000000081a187c10 */ /* 0x000fe4000ff9e0ff */
[----:B------:R-:W-:Y:S02]  /*34e0*/  PRMT R26, RZ, 0x7610, R26 ;  /* 0x00007610ff1a7816 */ /* 0x000fe4000000001a */
[----:B------:R-:W-:Y:S02]  /*34f0*/  F2FP.SATFINITE.E5M2.F32.PACK_AB_MERGE_C R29, RZ, R29, RZ ;  /* 0x0000001dff1d723e */ /* 0x000fe400048060ff */
[----:B------:R-:W-:-:S03]  /*3500*/  IADD3.X R25, R27, UR9, R31, P4, !PT ;  /* 0x000000091b197c10 */ /* 0x000fc6000a7fe41f */
[----:B------:R1:W-:Y:S01]  /*3510*/  @!P3 STG.E.U8 desc[UR18][R18.64+0x1], R29 ;  /* 0x0000011d1200b986 */ /* 0x0003e2000c101112 */
[----:B------:R-:W-:Y:S05]  /*3520*/  @P5 BRA `(.L_x_42) ;  /* 0x0000000000045947 */ /* 0x000fea0003800000 */
[----:B------:R3:W5:Y:S02]  /*3530*/  LDG.E.U8 R26, desc[UR18][R24.64] ;  /* 0x00000012181a7981 */ /* 0x000764000c1e1100 */
.L_x_42:
[----:B------:R-:W-:Y:S05]  /*3540*/  BSYNC B1 ;  /* 0x0000000000017941 */ /* 0x000fea0003800000 */
.L_x_41:
        /* <DEDUP_REMOVED lines=12> */
.L_x_44:
[----:B------:R-:W-:Y:S05]  /*3610*/  BSYNC B1 ;  /* 0x0000000000017941 */ /* 0x000fea0003800000 */
.L_x_43:
[----:B-----5:R-:W-:Y:S01]  /*3620*/  LOP3.LUT R26, R26, 0xff, RZ, 0xc0, !PT ;  /* 0x000000ff1a1a7812 */ /* 0x020fe200078ec0ff */
[----:B------:R-:W-:Y:S01]  /*3630*/  BSSY B1, `(.L_x_45) ;  /* 0x000000b000017945 */ /* 0x000fe20003800000 */
[----:B------:R-:W-:Y:S02]  /*3640*/  ISETP.LT.OR P4, PT, R6, 0x9, !P0 ;  /* 0x000000090600780c */ /* 0x000fe40004781670 */
[----:B------:R-:W-:-:S05]  /*3650*/  F2FP.F16.E5M2.UNPACK_B R26, R26 ;  /* 0x0000001aff1a723e */ /* 0x000fca00020004ff */
[----:B----4-:R-:W-:Y:S01]  /*3660*/  HADD2.F32 R27, -RZ, R26.H0_H0 ;  /* 0x2000001aff1b7230 */ /* 0x010fe20000004100 */
[----:B------:R-:W-:-:S04]  /*3670*/  PRMT R26, RZ, 0x7610, R26 ;  /* 0x00007610ff1a7816 */ /* 0x000fc8000000001a */
[----:B------:R-:W-:-:S04]  /*3680*/  FMUL R27, R27, R12 ;  /* 0x0000000c1b1b7220 */ /* 0x000fc80000400000 */
[----:B------:R-:W-:-:S05]  /*3690*/  FFMA R27, R142, R10, R27 ;  /* 0x0000000a8e1b7223 */ /* 0x000fca000000001b */
[----:B------:R-:W-:-:S05]  /*36a0*/  F2FP.SATFINITE.E5M2.F32.PACK_AB_MERGE_C R27, RZ, R27, RZ ;  /* 0x0000001bff1b723e */ /* 0x000fca00048060ff */
[----:B------:R4:W-:Y:S01]  /*36b0*/  @!P3 STG.E.U8 desc[UR18][R16.64+0x1], R27 ;  /* 0x0000011b1000b986 */ /* 0x0009e2000c101112 */
[----:B------:R-:W-:Y:S05]  /*36c0*/  @P4 BRA `(.L_x_46) ;  /* 0x0000000000044947 */ /* 0x000fea0003800000 */
[----:B------:R0:W5:Y:S02]  /*36d0*/  LDG.E.U8 R26, desc[UR18][R4.64+0x8] ;  /* 0x00000812041a7981 */ /* 0x000164000c1e1100 */
.L_x_46:
[----:B------:R-:W-:Y:S05]  /*36e0*/  BSYNC B1 ;  /* 0x0000000000017941 */ /* 0x000fea0003800000 */
.L_x_45:
[----:B-----5:R-:W-:Y:S01]  /*36f0*/  LOP3.LUT R26, R26, 0xff, RZ, 0xc0, !PT ;  /* 0x000000ff1a1a7812 */ /* 0x020fe200078ec0ff */
[----:B------:R-:W-:Y:S01]  /*3700*/  BSSY B1, `(.L_x_47) ;  /* 0x000000b000017945 */ /* 0x000fe20003800000 */
[----:B------:R-:W-:Y:S02]  /*3710*/  ISETP.LT.OR P3, PT, R6, 0xa, !P0 ;  /* 0x0000000a0600780c */ /* 0x000fe40004761670 */
[----:B------:R-:W-:-:S05]  /*3720*/  F2FP.F16.E5M2.UNPACK_B R26, R26 ;  /* 0x0000001aff1a723e */ /* 0x000fca00020004ff */
[----:B----4-:R-:W-:-:S05]  /*3730*/  HADD2.F32 R27, -RZ, R26.H0_H0 ;  /* 0x2000001aff1b7230 */ /* 0x010fca0000004100 */
[----:B------:R-:W-:-:S04]  /*3740*/  FMUL R26, R27, R12 ;  /* 0x0000000c1b1a7220 */ /* 0x000fc80000400000 */
[----:B------:R-:W-:-:S05]  /*3750*/  FFMA R26, R145, R10, R26 ;  /* 0x0000000a911a7223 */ /* 0x000fca000000001a */
[----:B------:R-:W-:Y:S02]  /*3760*/  F2FP.SATFINITE.E5M2.F32.PACK_AB_MERGE_C R27, RZ, R26, RZ ;  /* 0x0000001aff1b723e */ /* 0x000fe400048060ff */
[----:B------:R-:W-:-:S03]  /*3770*/  PRMT R26, RZ, 0x7610, R26 ;  /* 0x00007610ff1a7816 */ /* 0x000fc6000000001a */
[----:B------:R4:W-:Y:S01]  /*3780*/  @!P4 STG.E.U8 desc[UR18][R18.64+0x8], R27 ;  /* 0x0000081b1200c986 */ /* 0x0009e2000c101112 */
[----:B------:R-:W-:Y:S05]  /*3790*/  @P3 BRA `(.L_x_48) ;  /* 0x0000000000043947 */ /* 0x000fea0003800000 */
[----:B------:R0:W5:Y:S02]  /*37a0*/  LDG.E.U8 R26, desc[UR18][R4.64+0x9] ;  /* 0x00000912041a7981 */ /* 0x000164000c1e1100 */
.L_x_48:
[----:B------:R-:W-:Y:S05]  /*37b0*/  BSYNC B1 ;  /* 0x0000000000017941 */ /* 0x000fea0003800000 */
.L_x_47:
        /* <DEDUP_REMOVED lines=12> */
.L_x_50:
[----:B------:R-:W-:Y:S05]  /*3880*/  BSYNC B1 ;  /* 0x0000000000017941 */ /* 0x000fea0003800000 */
.L_x_49:
        /* <DEDUP_REMOVED lines=12> */
.L_x_52:
[----:B------:R-:W-:Y:S05]  /*3950*/  BSYNC B1 ;  /* 0x0000000000017941 */ /* 0x000fea0003800000 */
.L_x_51:
        /* <DEDUP_REMOVED lines=12> */
.L_x_54:
[----:B------:R-:W-:Y:S05]  /*3a20*/  BSYNC B1 ;  /* 0x0000000000017941 */ /* 0x000fea0003800000 */
.L_x_53:
        /* <DEDUP_REMOVED lines=12> */
.L_x_56:
[----:B------:R-:W-:Y:S05]  /*3af0*/  BSYNC B1 ;  /* 0x0000000000017941 */ /* 0x000fea0003800000 */
.L_x_55:
        /* <DEDUP_REMOVED lines=12> */
.L_x_58:
[----:B------:R-:W-:Y:S05]  /*3bc0*/  BSYNC B1 ;  /* 0x0000000000017941 */ /* 0x000fea0003800000 */
.L_x_57:
        /* <DEDUP_REMOVED lines=12> */
.L_x_60:
[----:B------:R-:W-:Y:S05]  /*3c90*/  BSYNC B1 ;  /* 0x0000000000017941 */ /* 0x000fea0003800000 */
.L_x_59:
        /* <DEDUP_REMOVED lines=12> */
.L_x_62:
[----:B------:R-:W-:Y:S05]  /*3d60*/  BSYNC B1 ;  /* 0x0000000000017941 */ /* 0x000fea0003800000 */
.L_x_61:
        /* <DEDUP_REMOVED lines=12> */
.L_x_64:
[----:B------:R-:W-:Y:S05]  /*3e30*/  BSYNC B1 ;  /* 0x0000000000017941 */ /* 0x000fea0003800000 */
.L_x_63:
        /* <DEDUP_REMOVED lines=12> */
.L_x_66:
[----:B------:R-:W-:Y:S05]  /*3f00*/  BSYNC B1 ;  /* 0x0000000000017941 */ /* 0x000fea0003800000 */
.L_x_65:
        /* <DEDUP_REMOVED lines=12> */
.L_x_68:
[----:B------:R-:W-:Y:S05]  /*3fd0*/  BSYNC B1 ;  /* 0x0000000000017941 */ /* 0x000fea0003800000 */
.L_x_67:
        /* <DEDUP_REMOVED lines=12> */
.L_x_70:
[----:B------:R-:W-:Y:S05]  /*40a0*/  BSYNC B1 ;  /* 0x0000000000017941 */ /* 0x000fea0003800000 */
.L_x_69:
        /* <DEDUP_REMOVED lines=12> */
.L_x_72:
[----:B------:R-:W-:Y:S05]  /*4170*/  BSYNC B1 ;  /* 0x0000000000017941 */ /* 0x000fea0003800000 */
.L_x_71:
        /* <DEDUP_REMOVED lines=12> */
.L_x_74:
[----:B------:R-:W-:Y:S05]  /*4240*/  BSYNC B1 ;  /* 0x0000000000017941 */ /* 0x000fea0003800000 */
.L_x_73:
        /* <DEDUP_REMOVED lines=12> */
.L_x_76:
[----:B------:R-:W-:Y:S05]  /*4310*/  BSYNC B1 ;  /* 0x0000000000017941 */ /* 0x000fea0003800000 */
.L_x_75:
        /* <DEDUP_REMOVED lines=12> */
.L_x_78:
[----:B------:R-:W-:Y:S05]  /*43e0*/  BSYNC B1 ;  /* 0x0000000000017941 */ /* 0x000fea0003800000 */
.L_x_77:
        /* <DEDUP_REMOVED lines=12> */
.L_x_80:
[----:B------:R-:W-:Y:S05]  /*44b0*/  BSYNC B1 ;  /* 0x0000000000017941 */ /* 0x000fea0003800000 */
.L_x_79:
        /* <DEDUP_REMOVED lines=12> */
.L_x_82:
[----:B------:R-:W-:Y:S05]  /*4580*/  BSYNC B1 ;  /* 0x0000000000017941 */ /* 0x000fea0003800000 */
.L_x_81:
        /* <DEDUP_REMOVED lines=12> */
.L_x_84:
[----:B------:R-:W-:Y:S05]  /*4650*/  BSYNC B1 ;  /* 0x0000000000017941 */ /* 0x000fea0003800000 */
.L_x_83:
        /* <DEDUP_REMOVED lines=12> */
.L_x_86:
[----:B------:R-:W-:Y:S05]  /*4720*/  BSYNC B1 ;  /* 0x0000000000017941 */ /* 0x000fea0003800000 */
.L_x_85:
        /* <DEDUP_REMOVED lines=12> */
.L_x_88:
[----:B------:R-:W-:Y:S05]  /*47f0*/  BSYNC B1 ;  /* 0x0000000000017941 */ /* 0x000fea0003800000 */
.L_x_87:
        /* <DEDUP_REMOVED lines=12> */
.L_x_90:
[----:B------:R-:W-:Y:S05]  /*48c0*/  BSYNC B1 ;  /* 0x0000000000017941 */ /* 0x000fea0003800000 */
.L_x_89:
        /* <DEDUP_REMOVED lines=12> */
.L_x_92:
[----:B------:R-:W-:Y:S05]  /*4990*/  BSYNC B1 ;  /* 0x0000000000017941 */ /* 0x000fea0003800000 */
.L_x_91:
        /* <DEDUP_REMOVED lines=12> */
.L_x_94:
[----:B------:R-:W-:Y:S05]  /*4a60*/  BSYNC B1 ;  /* 0x0000000000017941 */ /* 0x000fea0003800000 */
.L_x_93:
        /* <DEDUP_REMOVED lines=12> */
.L_x_96:
[----:B------:R-:W-:Y:S05]  /*4b30*/  BSYNC B1 ;  /* 0x0000000000017941 */ /* 0x000fea0003800000 */
.L_x_95:
        /* <DEDUP_REMOVED lines=12> */
.L_x_98:
[----:B------:R-:W-:Y:S05]  /*4c00*/  BSYNC B1 ;  /* 0x0000000000017941 */ /* 0x000fea0003800000 */
.L_x_97:
        /* <DEDUP_REMOVED lines=12> */
.L_x_100:
[----:B------:R-:W-:Y:S05]  /*4cd0*/  BSYNC B1 ;  /* 0x0000000000017941 */ /* 0x000fea0003800000 */
.L_x_99:
        /* <DEDUP_REMOVED lines=12> */
.L_x_102:
[----:B------:R-:W-:Y:S05]  /*4da0*/  BSYNC B1 ;  /* 0x0000000000017941 */ /* 0x000fea0003800000 */
.L_x_101:
        /* <DEDUP_REMOVED lines=12> */
.L_x_104:
[----:B------:R-:W-:Y:S05]  /*4e70*/  BSYNC B1 ;  /* 0x0000000000017941 */ /* 0x000fea0003800000 */
.L_x_103:
        /* <DEDUP_REMOVED lines=12> */
.L_x_106:
[----:B------:R-:W-:Y:S05]  /*4f40*/  BSYNC B1 ;  /* 0x0000000000017941 */ /* 0x000fea0003800000 */
.L_x_105:
        /* <DEDUP_REMOVED lines=12> */
.L_x_108:
[----:B------:R-:W-:Y:S05]  /*5010*/  BSYNC B1 ;  /* 0x0000000000017941 */ /* 0x000fea0003800000 */
.L_x_107:
        /* <DEDUP_REMOVED lines=12> */
.L_x_110:
[----:B------:R-:W-:Y:S05]  /*50e0*/  BSYNC B1 ;  /* 0x0000000000017941 */ /* 0x000fea0003800000 */
.L_x_109:
        /* <DEDUP_REMOVED lines=12> */
.L_x_112:
[----:B------:R-:W-:Y:S05]  /*51b0*/  BSYNC B1 ;  /* 0x0000000000017941 */ /* 0x000fea0003800000 */
.L_x_111:
        /* <DEDUP_REMOVED lines=12> */
.L_x_114:
[----:B------:R-:W-:Y:S05]  /*5280*/  BSYNC B1 ;  /* 0x0000000000017941 */ /* 0x000fea0003800000 */
.L_x_113:
        /* <DEDUP_REMOVED lines=12> */
.L_x_116:
[----:B------:R-:W-:Y:S05]  /*5350*/  BSYNC B1 ;  /* 0x0000000000017941 */ /* 0x000fea0003800000 */
.L_x_115:
        /* <DEDUP_REMOVED lines=12> */
.L_x_118:
[----:B------:R-:W-:Y:S05]  /*5420*/  BSYNC B1 ;  /* 0x0000000000017941 */ /* 0x000fea0003800000 */
.L_x_117:
        /* <DEDUP_REMOVED lines=12> */
.L_x_120:
[----:B------:R-:W-:Y:S05]  /*54f0*/  BSYNC B1 ;  /* 0x0000000000017941 */ /* 0x000fea0003800000 */
.L_x_119:
        /* <DEDUP_REMOVED lines=12> */
.L_x_122:
[----:B------:R-:W-:Y:S05]  /*55c0*/  BSYNC B1 ;  /* 0x0000000000017941 */ /* 0x000fea0003800000 */
.L_x_121:
        /* <DEDUP_REMOVED lines=12> */
.L_x_124:
[----:B------:R-:W-:Y:S05]  /*5690*/  BSYNC B1 ;  /* 0x0000000000017941 */ /* 0x000fea0003800000 */
.L_x_123:
        /* <DEDUP_REMOVED lines=12> */
.L_x_126:
[----:B------:R-:W-:Y:S05]  /*5760*/  BSYNC B1 ;  /* 0x0000000000017941 */ /* 0x000fea0003800000 */
.L_x_125:
        /* <DEDUP_REMOVED lines=12> */
.L_x_128:
[----:B------:R-:W-:Y:S05]  /*5830*/  BSYNC B1 ;  /* 0x0000000000017941 */ /* 0x000fea0003800000 */
.L_x_127:
        /* <DEDUP_REMOVED lines=12> */
.L_x_130:
[----:B------:R-:W-:Y:S05]  /*5900*/  BSYNC B1 ;  /* 0x0000000000017941 */ /* 0x000fea0003800000 */
.L_x_129:
        /* <DEDUP_REMOVED lines=12> */
.L_x_132:
[----:B------:R-:W-:Y:S05]  /*59d0*/  BSYNC B1 ;  /* 0x0000000000017941 */ /* 0x000fea0003800000 */
.L_x_131:
        /* <DEDUP_REMOVED lines=12> */
.L_x_134:
[----:B------:R-:W-:Y:S05]  /*5aa0*/  BSYNC B1 ;  /* 0x0000000000017941 */ /* 0x000fea0003800000 */
.L_x_133:
        /* <DEDUP_REMOVED lines=12> */
.L_x_136:
[----:B------:R-:W-:Y:S05]  /*5b70*/  BSYNC B1 ;  /* 0x0000000000017941 */ /* 0x000fea0003800000 */
.L_x_135:
        /* <DEDUP_REMOVED lines=12> */
.L_x_138:
[----:B------:R-:W-:Y:S05]  /*5c40*/  BSYNC B1 ;  /* 0x0000000000017941 */ /* 0x000fea0003800000 */
.L_x_137:
        /* <DEDUP_REMOVED lines=12> */
.L_x_140:
[----:B------:R-:W-:Y:S05]  /*5d10*/  BSYNC B1 ;  /* 0x0000000000017941 */ /* 0x000fea0003800000 */
.L_x_139:
        /* <DEDUP_REMOVED lines=12> */
.L_x_142:
[----:B------:R-:W-:Y:S05]  /*5de0*/  BSYNC B1 ;  /* 0x0000000000017941 */ /* 0x000fea0003800000 */
.L_x_141:
        /* <DEDUP_REMOVED lines=12> */
.L_x_144:
[----:B------:R-:W-:Y:S05]  /*5eb0*/  BSYNC B1 ;  /* 0x0000000000017941 */ /* 0x000fea0003800000 */
.L_x_143:
        /* <DEDUP_REMOVED lines=12> */
.L_x_146:
[----:B------:R-:W-:Y:S05]  /*5f80*/  BSYNC B1 ;  /* 0x0000000000017941 */ /* 0x000fea0003800000 */
.L_x_145:
        /* <DEDUP_REMOVED lines=12> */
.L_x_148:
[----:B------:R-:W-:Y:S05]  /*6050*/  BSYNC B1 ;  /* 0x0000000000017941 */ /* 0x000fea0003800000 */
.L_x_147:
        /* <DEDUP_REMOVED lines=12> */
.L_x_150:
[----:B------:R-:W-:Y:S05]  /*6120*/  BSYNC B1 ;  /* 0x0000000000017941 */ /* 0x000fea0003800000 */
.L_x_149:
        /* <DEDUP_REMOVED lines=12> */
.L_x_152:
[----:B------:R-:W-:Y:S05]  /*61f0*/  BSYNC B1 ;  /* 0x0000000000017941 */ /* 0x000fea0003800000 */
.L_x_151:
        /* <DEDUP_REMOVED lines=12> */
.L_x_154:
[----:B------:R-:W-:Y:S05]  /*62c0*/  BSYNC B1 ;  /* 0x0000000000017941 */ /* 0x000fea0003800000 */
.L_x_153:
        /* <DEDUP_REMOVED lines=12> */
.L_x_156:
[----:B------:R-:W-:Y:S05]  /*6390*/  BSYNC B1 ;  /* 0x0000000000017941 */ /* 0x000fea0003800000 */
.L_x_155:
        /* <DEDUP_REMOVED lines=12> */
.L_x_158:
[----:B------:R-:W-:Y:S05]  /*6460*/  BSYNC B1 ;  /* 0x0000000000017941 */ /* 0x000fea0003800000 */
.L_x_157:
[----:B-----5:R-:W-:Y:S01]  /*6470*/  LOP3.LUT R26, R26, 0xff, RZ, 0xc0, !PT ;  /* 0x000000ff1a1a7812 */ /* 0x020fe200078ec0ff */
[----:B------:R-:W-:Y:S01]  /*6480*/  BSSY B1, `(.L_x_159) ;  /* 0x000000b000017945 */ /* 0x000fe20003800000 */
[----:B------:R-:W-:Y:S02]  /*6490*/  ISETP.LT.OR P0, PT, R6, 0x7a, !P0 ;  /* 0x0000007a0600780c */ /* 0x000fe40004701670 */
[----:B------:R-:W-:-:S05]  /*64a0*/  F2FP.F16.E5M2.UNPACK_B R26, R26 ;  /* 0x0000001aff1a723e */ /* 0x000fca00020004ff */
[----:B----4-:R-:W-:-:S05]  /*64b0*/  HADD2.F32 R27, -RZ, R26.H0_H0 ;  /* 0x2000001aff1b7230 */ /* 0x010fca0000004100 */
[----:B------:R-:W-:-:S04]  /*64c0*/  FMUL R26, R27, R12 ;  /* 0x0000000c1b1a7220 */ /* 0x000fc80000400000 */
[----:B------:R-:W-:Y:S01]  /*64d0*/  FFMA R26, R21, R10, R26 ;  /* 0x0000000a151a7223 */ /* 0x000fe2000000001a */
[----:B------:R-:W-:-:S04]  /*64e0*/  PRMT R21, RZ, 0x7610, R21 ;  /* 0x00007610ff157816 */ /* 0x000fc80000000015 */
[----:B------:R-:W-:-:S05]  /*64f0*/  F2FP.SATFINITE.E5M2.F32.PACK_AB_MERGE_C R27, RZ, R26, RZ ;  /* 0x0000001aff1b723e */ /* 0x000fca00048060ff */
[----:B------:R4:W-:Y:S01]  /*6500*/  @!P4 STG.E.U8 desc[UR18][R18.64+0x78], R27 ;  /* 0x0000781b1200c986 */ /* 0x0009e2000c101112 */
[----:B------:R-:W-:Y:S05]  /*6510*/  @P0 BRA `(.L_x_160) ;  /* 0x0000000000040947 */ /* 0x000fea0003800000 */
[----:B------:R0:W5:Y:S02]  /*6520*/  LDG.E.U8 R21, desc[UR18][R4.64+0x79] ;  /* 0x0000791204157981 */ /* 0x000164000c1e1100 */
.L_x_160:
[----:B------:R-:W-:Y:S05]  /*6530*/  BSYNC B1 ;  /* 0x0000000000017941 */ /* 0x000fea0003800000 */
.L_x_159:
[----:B-----5:R-:W-:Y:S01]  /*6540*/  LOP3.LUT R21, R21, 0xff, RZ, 0xc0, !PT ;  /* 0x000000ff15157812 */ /* 0x020fe200078ec0ff */
[----:B------:R-:W-:Y:S01]  /*6550*/  BSSY B1, `(.L_x_161) ;  /* 0x000000b000017945 */ /* 0x000fe20003800000 */
[----:B------:R-:W-:Y:S02]  /*6560*/  ISETP.LT.OR P3, PT, R6, 0x79, !P1 ;  /* 0x000000790600780c */ /* 0x000fe40004f61670 */
[----:B------:R-:W-:Y:S02]  /*6570*/  F2FP.F16.E5M2.UNPACK_B R21, R21 ;  /* 0x00000015ff15723e */ /* 0x000fe400020004ff */
[----:B0-2---:R-:W-:-:S03]  /*6580*/  PRMT R4, RZ, 0x7610, R4 ;  /* 0x00007610ff047816 */ /* 0x005fc60000000004 */
[----:B------:R-:W-:-:S05]  /*6590*/  HADD2.F32 R21, -RZ, R21.H0_H0 ;  /* 0x20000015ff157230 */ /* 0x000fca0000004100 */
[----:B------:R-:W-:-:S04]  /*65a0*/  FMUL R21, R21, R12 ;  /* 0x0000000c15157220 */ /* 0x000fc80000400000 */
[----:B------:R-:W-:-:S05]  /*65b0*/  FFMA R21, R20, R10, R21 ;  /* 0x0000000a14157223 */ /* 0x000fca0000000015 */
[----:B------:R-:W-:-:S05]  /*65c0*/  F2FP.SATFINITE.E5M2.F32.PACK_AB_MERGE_C R21, RZ, R21, RZ ;  /* 0x00000015ff15723e */ /* 0x000fca00048060ff */
[----:B------:R0:W-:Y:S01]  /*65d0*/  @!P0 STG.E.U8 desc[UR18][R18.64+0x79], R21 ;  /* 0x0000791512008986 */ /* 0x0001e2000c101112 */
[----:B------:R-:W-:Y:S05]  /*65e0*/  @P3 BRA `(.L_x_162) ;  /* 0x0000000000043947 */ /* 0x000fea0003800000 */
[----:B------:R2:W5:Y:S02]  /*65f0*/  LDG.E.U8 R4, desc[UR18][R24.64+0x78] ;  /* 0x0000781218047981 */ /* 0x000564000c1e1100 */
.L_x_162:
[----:B------:R-:W-:Y:S05]  /*6600*/  BSYNC B1 ;  /* 0x0000000000017941 */ /* 0x000fea0003800000 */
.L_x_161:
        /* <DEDUP_REMOVED lines=12> */
.L_x_164:
[----:B------:R-:W-:Y:S05]  /*66d0*/  BSYNC B1 ;  /* 0x0000000000017941 */ /* 0x000fea0003800000 */
.L_x_163:
[----:B------:R-:W-:Y:S05]  /*66e0*/  @P1 BRA `(.L_x_165) ;  /* 0x0000001000281947 */ /* 0x000fea0003800000 */
[----:B-----5:R-:W-:-:S04]  /*66f0*/  LOP3.LUT R4, R4, 0xff, RZ, 0xc0, !PT ;  /* 0x000000ff04047812 */ /* 0x020fc800078ec0ff */
[----:B------:R-:W-:-:S05]  /*6700*/  F2FP.F16.E5M2.UNPACK_B R4, R4 ;  /* 0x00000004ff04723e */ /* 0x000fca00020004ff */
[----:B0-----:R-:W-:-:S05]  /*6710*/  HADD2.F32 R5, -RZ, R4.H0_H0 ;  /* 0x20000004ff057230 */ /* 0x001fca0000004100 */
[----:B------:R-:W-:-:S04]  /*6720*/  FMUL R5, R5, R12 ;  /* 0x0000000c05057220 */ /* 0x000fc80000400000 */
[----:B------:R-:W-:-:S05]  /*6730*/  FFMA R5, R22, R10, R5 ;  /* 0x0000000a16057223 */ /* 0x000fca0000000005 */
[----:B------:R-:W-:-:S05]  /*6740*/  F2FP.SATFINITE.E5M2.F32.PACK_AB_MERGE_C R5, RZ, R5, RZ ;  /* 0x00000005ff05723e */ /* 0x000fca00048060ff */
[----:B------:R0:W-:Y:S01]  /*6750*/  STG.E.U8 desc[UR18][R16.64+0x79], R5 ;  /* 0x0000790510007986 */ /* 0x0001e2000c101112 */
[----:B------:R-:W-:Y:S05]  /*6760*/  BRA `(.L_x_165) ;  /* 0x0000001000087947 */ /* 0x000fea0003800000 */
.L_x_36:
[----:B------:R-:W-:Y:S01]  /*6770*/  ISETP.GE.AND P1, PT, R30, 0x1, PT ;  /* 0x000000011e00780c */ /* 0x000fe20003f26270 */
[-C--:B------:R-:W-:Y:S01]  /*6780*/  FMUL R149, R149, R10.reuse ;  /* 0x0000000a95957220 */ /* 0x080fe20000400000 */
[-C--:B------:R-:W-:Y:S01]  /*6790*/  FMUL R144, R144, R10.reuse ;  /* 0x0000000a90907220 */ /* 0x080fe20000400000 */
[----:B------:R-:W-:Y:S01]  /*67a0*/  ISETP.GE.AND P0, PT, R30, 0x9, PT ;  /* 0x000000091e00780c */ /* 0x000fe20003f06270 */
[-C--:B------:R-:W-:Y:S01]  /*67b0*/  FMUL R147, R147, R10.reuse ;  /* 0x0000000a93937220 */ /* 0x080fe20000400000 */
[----:B------:R-:W-:Y:S01]  /*67c0*/  ISETP.LT.OR P4, PT, R6, 0x1, !P1 ;  /* 0x000000010600780c */ /* 0x000fe20004f81670 */
[-C--:B------:R-:W-:Y:S01]  /*67d0*/  FMUL R142, R142, R10.reuse ;  /* 0x0000000a8e8e7220 */ /* 0x080fe20000400000 */
[----:B------:R-:W-:Y:S01]  /*67e0*/  ISETP.LT.OR P5, PT, R6, 0x2, !P1 ;  /* 0x000000020600780c */ /* 0x000fe20004fa1670 */
[-C--:B------:R-:W-:Y:S01]  /*67f0*/  FMUL R145, R145, R10.reuse ;  /* 0x0000000a91917220 */ /* 0x080fe20000400000 */
[----:B------:R-:W-:Y:S01]  /*6800*/  F2FP.SATFINITE.E5M2.F32.PACK_AB_MERGE_C R149, RZ, R149, RZ ;  /* 0x00000095ff95723e */ /* 0x000fe200048060ff */
[----:B------:R-:W-:Y:S01]  /*6810*/  FMUL R140, R140, R10 ;  /* 0x0000000a8c8c7220 */ /* 0x000fe20000400000 */
[----:B------:R-:W-:Y:S01]  /*6820*/  F2FP.SATFINITE.E5M2.F32.PACK_AB_MERGE_C R5, RZ, R144, RZ ;  /* 0x00000090ff05723e */ /* 0x000fe200048060ff */
[-C--:B------:R-:W-:Y:S01]  /*6830*/  FMUL R143, R143, R10.reuse ;  /* 0x0000000a8f8f7220 */ /* 0x080fe20000400000 */
[----:B------:R-:W-:Y:S01]  /*6840*/  ISETP.LT.OR P3, PT, R6, 0x1, !P0 ;  /* 0x000000010600780c */ /* 0x000fe20004761670 */
[-C--:B------:R-:W-:Y:S01]  /*6850*/  FMUL R138, R138, R10.reuse ;  /* 0x0000000a8a8a7220 */ /* 0x080fe20000400000 */
[C---:B------:R-:W-:Y:S01]  /*6860*/  ISETP.LT.OR P6, PT, R6.reuse, 0xa, !P1 ;  /* 0x0000000a0600780c */ /* 0x040fe20004fc1670 */
[-C--:B------:R-:W-:Y:S01]  /*6870*/  FMUL R141, R141, R10.reuse ;  /* 0x0000000a8d8d7220 */ /* 0x080fe20000400000 */
[----:B------:R-:W-:Y:S01]  /*6880*/  F2FP.SATFINITE.E5M2.F32.PACK_AB_MERGE_C R147, RZ, R147, RZ ;  /* 0x00000093ff93723e */ /* 0x000fe200048060ff */
[----:B------:R-:W-:Y:S01]  /*6890*/  @!P4 STG.E.U8 desc[UR18][R18.64], R149 ;  /* 0x000000951200c986 */ /* 0x000fe2000c101112 */
[----:B------:R-:W-:Y:S01]  /*68a0*/  ISETP.LT.OR P4, PT, R6, 0x2, !P0 ;  /* 0x000000020600780c */ /* 0x000fe20004781670 */
[----:B------:R-:W-:Y:S01]  /*68b0*/  FMUL R136, R136, R10 ;  /* 0x0000000a88887220 */ /* 0x000fe20000400000 */
[----:B------:R-:W-:Y:S01]  /*68c0*/  F2FP.SATFINITE.E5M2.F32.PACK_AB_MERGE_C R25, RZ, R142, RZ ;  /* 0x0000008eff19723e */ /* 0x000fe200048060ff */
[----:B------:R0:W-:Y:S01]  /*68d0*/  @!P5 STG.E.U8 desc[UR18][R18.64+0x1], R5 ;  /* 0x000001051200d986 */ /* 0x0001e2000c101112 */
[C---:B------:R-:W-:Y:S01]  /*68e0*/  ISETP.LT.OR P5, PT, R6.reuse, 0x9, !P1 ;  /* 0x000000090600780c */ /* 0x040fe20004fa1670 */
[-C--:B------:R-:W-:Y:S01]  /*68f0*/  FMUL R139, R139, R10.reuse ;  /* 0x0000000a8b8b7220 */ /* 0x080fe20000400000 */
[----:B------:R-:W-:Y:S01]  /*6900*/  F2FP.SATFINITE.E5M2.F32.PACK_AB_MERGE_C R145, RZ, R145, RZ ;  /* 0x00000091ff91723e */ /* 0x000fe200048060ff */
[----:B------:R-:W-:Y:S01]  /*6910*/  @!P3 STG.E.U8 desc[UR18][R16.64], R147 ;  /* 0x000000931000b986 */ /* 0x000fe2000c101112 */
[----:B------:R-:W-:Y:S01]  /*6920*/  ISETP.LT.OR P3, PT, R6, 0x9, !P0 ;  /* 0x000000090600780c */ /* 0x000fe20004761670 */
[-C--:B------:R-:W-:Y:S01]  /*6930*/  FMUL R134, R134, R10.reuse ;  /* 0x0000000a86867220 */ /* 0x080fe20000400000 */
[----:B------:R-:W-:Y:S01]  /*6940*/  F2FP.SATFINITE.E5M2.F32.PACK_AB_MERGE_C R143, RZ, R143, RZ ;  /* 0x0000008fff8f723e */ /* 0x000fe200048060ff */
[-C--:B------:R-:W-:Y:S01]  /*6950*/  FMUL R137, R137, R10.reuse ;  /* 0x0000000a89897220 */ /* 0x080fe20000400000 */
[----:B------:R-:W-:Y:S01]  /*6960*/  F2FP.SATFINITE.E5M2.F32.PACK_AB_MERGE_C R141, RZ, R141, RZ ;  /* 0x0000008dff8d723e */ /* 0x000fe200048060ff */
[----:B------:R1:W-:Y:S01]  /*6970*/  @!P4 STG.E.U8 desc[UR18][R16.64+0x1], R25 ;  /* 0x000001191000c986 */ /* 0x0003e2000c101112 */
[----:B------:R-:W-:Y:S01]  /*6980*/  ISETP.LT.OR P4, PT, R6, 0xa, !P0 ;  /* 0x0000000a0600780c */ /* 0x000fe20004781670 */
[----:B------:R-:W-:Y:S01]  /*6990*/  FMUL R132, R132, R10 ;  /* 0x0000000a84847220 */ /* 0x000fe20000400000 */
[----:B0-----:R-:W-:Y:S01]  /*69a0*/  F2FP.SATFINITE.E5M2.F32.PACK_AB_MERGE_C R5, RZ, R140, RZ ;  /* 0x0000008cff05723e */ /* 0x001fe200048060ff */
[----:B------:R-:W-:Y:S01]  /*69b0*/  @!P5 STG.E.U8 desc[UR18][R18.64+0x8], R145 ;  /* 0x000008911200d986 */ /* 0x000fe2000c101112 */
[C---:B------:R-:W-:Y:S01]  /*69c0*/  ISETP.LT.OR P5, PT, R6.reuse, 0x11, !P1 ;  /* 0x000000110600780c */ /* 0x040fe20004fa1670 */
[-C--:B------:R-:W-:Y:S01]  /*69d0*/  FMUL R135, R135, R10.reuse ;  /* 0x0000000a87877220 */ /* 0x080fe20000400000 */
[----:B------:R-:W-:Y:S01]  /*69e0*/  F2FP.SATFINITE.E5M2.F32.PACK_AB_MERGE_C R139, RZ, R139, RZ ;  /* 0x0000008bff8b723e */ /* 0x000fe200048060ff */
[----:B------:R0:W-:Y:S01]  /*69f0*/  @!P6 STG.E.U8 desc[UR18][R18.64+0x9], R5 ;  /* 0x000009051200e986 */ /* 0x0001e2000c101112 */
[----:B------:R-:W-:Y:S01]  /*6a00*/  ISETP.LT.OR P6, PT, R6, 0x12, !P1 ;  /* 0x000000120600780c */ /* 0x000fe20004fc1670 */
[----:B------:R-:W-:Y:S01]  /*6a10*/  FMUL R130, R130, R10 ;  /* 0x0000000a82827220 */ /* 0x000fe20000400000 */
[----:B------:R-:W-:Y:S01]  /*6a20*/  F2FP.SATFINITE.E5M2.F32.PACK_AB_MERGE_C R137, RZ, R137, RZ ;  /* 0x00000089ff89723e */ /* 0x000fe200048060ff */
[----:B------:R-:W-:Y:S01]  /*6a30*/  @!P3 STG.E.U8 desc[UR18][R16.64+0x8], R143 ;  /* 0x0000088f1000b986 */ /* 0x000fe2000c101112 */
[----:B-1----:R-:W-:Y:S01]  /*6a40*/  F2FP.SATFINITE.E5M2.F32.PACK_AB_MERGE_C R25, RZ, R138, RZ ;  /* 0x0000008aff19723e */ /* 0x002fe200048060ff */
[-C--:B------:R-:W-:Y:S01]  /*6a50*/  FMUL R133, R133, R10.reuse ;  /* 0x0000000a85857220 */ /* 0x080fe20000400000 */
[----:B------:R-:W-:Y:S01]  /*6a60*/  ISETP.LT.OR P3, PT, R6, 0x11, !P0 ;  /* 0x000000110600780c */ /* 0x000fe20004761670 */
[-C--:B------:R-:W-:Y:S01]  /*6a70*/  FMUL R128, R128, R10.reuse ;  /* 0x0000000a80807220 */ /* 0x080fe20000400000 */
[----:B------:R-:W-:Y:S01]  /*6a80*/  F2FP.SATFINITE.E5M2.F32.PACK_AB_MERGE_C R135, RZ, R135, RZ ;  /* 0x00000087ff87723e */ /* 0x000fe200048060ff */
[----:B------:R1:W-:Y:S01]  /*6a90*/  @!P4 STG.E.U8 desc[UR18][R16.64+0x9], R25 ;  /* 0x000009191000c986 */ /* 0x0003e2000c101112 */
[C---:B------:R-:W-:Y:S01]  /*6aa0*/  ISETP.LT.OR P4, PT, R6.reuse, 0x12, !P0 ;  /* 0x000000120600780c */ /* 0x040fe20004781670 */
[----:B------:R-:W-:Y:S01]  /*6ab0*/  FMUL R131, R131, R10 ;  /* 0x0000000a83837220 */ /* 0x000fe20000400000 */
[----:B0-----:R-:W-:Y:S01]  /*6ac0*/  F2FP.SATFINITE.E5M2.F32.PACK_AB_MERGE_C R5, RZ, R136, RZ ;  /* 0x00000088ff05723e */ /* 0x001fe200048060ff */
[----:B------:R-:W-:Y:S01]  /*6ad0*/  @!P5 STG.E.U8 desc[UR18][R18.64+0x10], R141 ;  /* 0x0000108d1200d986 */ /* 0x000fe2000c101112 */
[----:B------:R-:W-:Y:S01]  /*6ae0*/  ISETP.LT.OR P5, PT, R6, 0x19, !P1 ;  /* 0x000000190600780c */ /* 0x000fe20004fa1670 */
[-C--:B------:R-:W-:Y:S01]  /*6af0*/  FMUL R126, R126, R10.reuse ;  /* 0x0000000a7e7e7220 */ /* 0x080fe20000400000 */
[----:B------:R-:W-:Y:S01]  /*6b00*/  F2FP.SATFINITE.E5M2.F32.PACK_AB_MERGE_C R133, RZ, R133, RZ ;  /* 0x00000085ff85723e */ /* 0x000fe200048060ff */
[----:B------:R0:W-:Y:S01]  /*6b10*/  @!P6 STG.E.U8 desc[UR18][R18.64+0x11], R5 ;  /* 0x000011051200e986 */ /* 0x0001e2000c101112 */
[----:B------:R-:W-:Y:S01]  /*6b20*/  ISETP.LT.OR P6, PT, R6, 0x1a, !P1 ;  /* 0x0000001a0600780c */ /* 0x000fe20004fc1670 */
[-C--:B------:R-:W-:Y:S01]  /*6b30*/  FMUL R129, R129, R10.reuse ;  /* 0x0000000a81817220 */ /* 0x080fe20000400000 */
[----:B------:R-:W-:Y:S01]  /*6b40*/  FMUL R124, R124, R10 ;  /* 0x0000000a7c7c7220 */ /* 0x000fe20000400000 */
[----:B-1----:R-:W-:Y:S01]  /*6b50*/  F2FP.SATFINITE.E5M2.F32.PACK_AB_MERGE_C R25, RZ, R134, RZ ;  /* 0x00000086ff19723e */ /* 0x002fe200048060ff */
[----:B------:R-:W-:Y:S01]  /*6b60*/  @!P3 STG.E.U8 desc[UR18][R16.64+0x10], R139 ;  /* 0x0000108b1000b986 */ /* 0x000fe2000c101112 */
[C---:B------:R-:W-:Y:S01]  /*6b70*/  ISETP.LT.OR P3, PT, R6.reuse, 0x19, !P0 ;  /* 0x000000190600780c */ /* 0x040fe20004761670 */
        /* <DEDUP_REMOVED lines=37> */
[-C--:B------:R-:W-:Y:S01]  /*6dd0*/  FMUL R112, R112, R10.reuse ;  /* 0x0000000a70707220 */ /* 0x080fe20000400000 */
        /* <DEDUP_REMOVED lines=81> */
[C---:B------:R-:W-:Y:S01]  /*72f0*/  ISETP.LT.OR P6, PT, R6.reuse, 0x52, !P1 ;  /* 0x000000520600780c */ /* 0x040fe20004fc1670 */
        /* <DEDUP_REMOVED lines=22> */
[----:B------:R-:W-:-:S02]  /*7460*/  ISETP.LT.OR P3, PT, R6, 0x59, !P0 ;  /* 0x000000590600780c */ /* 0x000fc40004761670 */
[----:B------:R-:W-:Y:S01]  /*7470*/  F2FP.SATFINITE.E5M2.F32.PACK_AB_MERGE_C R91, RZ, R91, RZ ;  /* 0x0000005bff5b723e */ /* 0x000fe200048060ff */
[----:B------:R1:W-:Y:S01]  /*7480*/  @!P4 STG.E.U8 desc[UR18][R16.64+0x51], R25 ;  /* 0x000051191000c986 */ /* 0x0003e2000c101112 */
[C---:B------:R-:W-:Y:S02]  /*7490*/  ISETP.LT.OR P4, PT, R6.reuse, 0x5a, !P0 ;  /* 0x0000005a0600780c */ /* 0x040fe40004781670 */
[----:B0-----:R-:W-:Y:S01]  /*74a0*/  F2FP.SATFINITE.E5M2.F32.PACK_AB_MERGE_C R5, RZ, R100, RZ ;  /* 0x00000064ff05723e */ /* 0x001fe200048060ff */
[----:B------:R-:W-:Y:S01]  /*74b0*/  @!P5 STG.E.U8 desc[UR18][R18.64+0x58], R105 ;  /* 0x000058691200d986 */ /* 0x000fe2000c101112 */
[C---:B------:R-:W-:Y:S02]  /*74c0*/  ISETP.LT.OR P5, PT, R6.reuse, 0x61, !P1 ;  /* 0x000000610600780c */ /* 0x040fe40004fa1670 */
[----:B------:R-:W-:Y:S01]  /*74d0*/  F2FP.SATFINITE.E5M2.F32.PACK_AB_MERGE_C R21, RZ, R21, RZ ;  /* 0x00000015ff15723e */ /* 0x000fe200048060ff */
[----:B------:R0:W-:Y:S01]  /*74e0*/  @!P6 STG.E.U8 desc[UR18][R18.64+0x59], R5 ;  /* 0x000059051200e986 */ /* 0x0001e2000c101112 */
[----:B------:R-:W-:-:S02]  /*74f0*/  ISETP.LT.OR P6, PT, R6, 0x62, !P1 ;  /* 0x000000620600780c */ /* 0x000fc40004fc1670 */
[----:B------:R-:W-:Y:S01]  /*7500*/  F2FP.SATFINITE.E5M2.F32.PACK_AB_MERGE_C R23, RZ, R23, RZ ;  /* 0x00000017ff17723e */ /* 0x000fe200048060ff */
[----:B------:R-:W-:Y:S01]  /*7510*/  @!P3 STG.E.U8 desc[UR18][R16.64+0x58], R103 ;  /* 0x000058671000b986 */ /* 0x000fe2000c101112 */
[----:B-1----:R-:W-:Y:S02]  /*7520*/  F2FP.SATFINITE.E5M2.F32.PACK_AB_MERGE_C R25, RZ, R98, RZ ;  /* 0x00000062ff19723e */ /* 0x002fe400048060ff */
[C---:B------:R-:W-:Y:S02]  /*7530*/  ISETP.LT.OR P3, PT, R6.reuse, 0x61, !P0 ;  /* 0x000000610600780c */ /* 0x040fe40004761670 */
[----:B------:R-:W-:Y:S01]  /*7540*/  F2FP.SATFINITE.E5M2.F32.PACK_AB_MERGE_C R27, RZ, R22, RZ ;  /* 0x00000016ff1b723e */ /* 0x000fe200048060ff */
[----:B------:R1:W-:Y:S01]  /*7550*/  @!P4 STG.E.U8 desc[UR18][R16.64+0x59], R25 ;  /* 0x000059191000c986 */ /* 0x0003e2000c101112 */
[C---:B------:R-:W-:Y:S02]  /*7560*/  ISETP.LT.OR P4, PT, R6.reuse, 0x62, !P0 ;  /* 0x000000620600780c */ /* 0x040fe40004781670 */
[----:B0-----:R-:W-:Y:S01]  /*7570*/  F2FP.SATFINITE.E5M2.F32.PACK_AB_MERGE_C R5, RZ, R96, RZ ;  /* 0x00000060ff05723e */ /* 0x001fe200048060ff */
[----:B------:R-:W-:Y:S01]  /*7580*/  @!P5 STG.E.U8 desc[UR18][R18.64+0x60], R101 ;  /* 0x000060651200d986 */ /* 0x000fe2000c101112 */
[----:B------:R-:W-:-:S03]  /*7590*/  ISETP.LT.OR P5, PT, R6, 0x69, !P1 ;  /* 0x000000690600780c */ /* 0x000fc60004fa1670 */
[----:B------:R0:W-:Y:S01]  /*75a0*/  @!P6 STG.E.U8 desc[UR18][R18.64+0x61], R5 ;  /* 0x000061051200e986 */ /* 0x0001e2000c101112 */
[C---:B------:R-:W-:Y:S02]  /*75b0*/  ISETP.LT.OR P6, PT, R6.reuse, 0x6a, !P1 ;  /* 0x0000006a0600780c */ /* 0x040fe40004fc1670 */
[----:B-1----:R-:W-:Y:S01]  /*75c0*/  F2FP.SATFINITE.E5M2.F32.PACK_AB_MERGE_C R25, RZ, R94, RZ ;  /* 0x0000005eff19723e */ /* 0x002fe200048060ff */
[----:B------:R-:W-:Y:S01]  /*75d0*/  @!P3 STG.E.U8 desc[UR18][R16.64+0x60], R99 ;  /* 0x000060631000b986 */ /* 0x000fe2000c101112 */
[----:B------:R-:W-:-:S03]  /*75e0*/  ISETP.LT.OR P3, PT, R6, 0x69, !P0 ;  /* 0x000000690600780c */ /* 0x000fc60004761670 */
        /* <DEDUP_REMOVED lines=12> */
[C---:B------:R-:W-:Y:S01]  /*76b0*/  ISETP.LT.OR P1, PT, R6.reuse, 0x7a, !P1 ;  /* 0x0000007a0600780c */ /* 0x040fe20004f21670 */
[----:B------:R2:W-:Y:S01]  /*76c0*/  @!P5 STG.E.U8 desc[UR18][R18.64+0x70], R93 ;  /* 0x0000705d1200d986 */ /* 0x0005e2000c101112 */
[C---:B------:R-:W-:Y:S02]  /*76d0*/  ISETP.LT.OR P5, PT, R6.reuse, 0x72, !P0 ;  /* 0x000000720600780c */ /* 0x040fe400047a1670 */
[----:B0-----:R-:W-:Y:S01]  /*76e0*/  F2FP.SATFINITE.E5M2.F32.PACK_AB_MERGE_C R5, RZ, R88, RZ ;  /* 0x00000058ff05723e */ /* 0x001fe200048060ff */
[----:B------:R2:W-:Y:S01]  /*76f0*/  @!P6 STG.E.U8 desc[UR18][R18.64+0x71], R89 ;  /* 0x000071591200e986 */ /* 0x0005e2000c101112 */
[C---:B------:R-:W-:Y:S02]  /*7700*/  ISETP.LT.OR P6, PT, R6.reuse, 0x79, !P0 ;  /* 0x000000790600780c */ /* 0x040fe400047c1670 */
[----:B------:R-:W-:Y:S01]  /*7710*/  ISETP.LT.OR P0, PT, R6, 0x7a, !P0 ;  /* 0x0000007a0600780c */ /* 0x000fe20004701670 */
[----:B------:R2:W-:Y:S01]  /*7720*/  @!P3 STG.E.U8 desc[UR18][R16.64+0x70], R91 ;  /* 0x0000705b1000b986 */ /* 0x0005e2000c101112 */
[----:B-1----:R-:W-:-:S05]  /*7730*/  F2FP.SATFINITE.E5M2.F32.PACK_AB_MERGE_C R25, RZ, R20, RZ ;  /* 0x00000014ff19723e */ /* 0x002fca00048060ff */
[----:B------:R2:W-:Y:S04]  /*7740*/  @!P5 STG.E.U8 desc[UR18][R16.64+0x71], R5 ;  /* 0x000071051000d986 */ /* 0x0005e8000c101112 */
[----:B------:R2:W-:Y:S04]  /*7750*/  @!P4 STG.E.U8 desc[UR18][R18.64+0x78], R21 ;  /* 0x000078151200c986 */ /* 0x0005e8000c101112 */
[----:B------:R2:W-:Y:S04]  /*7760*/  @!P1 STG.E.U8 desc[UR18][R18.64+0x79], R25 ;  /* 0x0000791912009986 */ /* 0x0005e8000c101112 */
[----:B------:R2:W-:Y:S04]  /*7770*/  @!P6 STG.E.U8 desc[UR18][R16.64+0x78], R23 ;  /* 0x000078171000e986 */ /* 0x0005e8000c101112 */
[----:B------:R2:W-:Y:S02]  /*7780*/  @!P0 STG.E.U8 desc[UR18][R16.64+0x79], R27 ;  /* 0x0000791b10008986 */ /* 0x0005e4000c101112 */
.L_x_165:
[----:B------:R-:W-:Y:S05]  /*7790*/  BSYNC B0 ;  /* 0x0000000000007941 */ /* 0x000fea0003800000 */
.L_x_35:
[C---:B------:R-:W-:Y:S01]  /*77a0*/  LEA R2, P0, R8.reuse, R2, 0x1 ;  /* 0x0000000208027211 */ /* 0x040fe200078008ff */
[----:B------:R-:W-:Y:S01]  /*77b0*/  ULDC.64 UR6, c[0x0][0x650] ;  /* 0x0001940000067ab9 */ /* 0x000fe20000000a00 */
[----:B-----5:R-:W-:Y:S01]  /*77c0*/  IMAD.U32 R4, RZ, RZ, UR16 ;  /* 0x00000010ff047e24 */ /* 0x020fe2000f8e00ff */
[----:B0-2---:R-:W-:Y:S01]  /*77d0*/  PRMT R16, RZ, 0x7610, R16 ;  /* 0x00007610ff107816 */ /* 0x005fe20000000010 */
[----:B------:R-:W-:Y:S01]  /*77e0*/  IMAD.MOV.U32 R6, RZ, RZ, -0x1 ;  /* 0xffffffffff067424 */ /* 0x000fe200078e00ff */
[----:B------:R-:W-:Y:S01]  /*77f0*/  LEA.HI.X R3, R8, R3, R0, 0x1, P0 ;  /* 0x0000000308037211 */ /* 0x000fe200000f0c00 */
[----:B------:R0:W-:Y:S01]  /*7800*/  SYNCS.ARRIVE.TRANS64.A1T0 RZ, [R4+UR22], RZ ;  /* 0x000000ff04ff79a7 */ /* 0x0001e20008100016 */
[----:B------:R-:W-:Y:S01]  /*7810*/  ISETP.GE.U32.AND P0, PT, R2, UR6, PT ;  /* 0x0000000602007c0c */ /* 0x000fe2000bf06070 */
[----:B------:R-:W-:-:S03]  /*7820*/  IMAD.MOV.U32 R5, RZ, RZ, -0x1 ;  /* 0xffffffffff057424 */ /* 0x000fc600078e00ff */
[----:B------:R-:W-:Y:S01]  /*7830*/  ISETP.GE.U32.AND.EX P0, PT, R3, UR7, PT, P0 ;  /* 0x0000000703007c0c */ /* 0x000fe2000bf06100 */
[----:B0-----:R-:W-:-:S12]  /*7840*/  IMAD.MOV.U32 R4, RZ, RZ, -0x1 ;  /* 0xffffffffff047424 */ /* 0x001fd800078e00ff */
[----:B------:R-:W-:Y:S05]  /*7850*/  @P0 BRA `(.L_x_166) ;  /* 0x0000000400600947 */ /* 0x000fea0003800000 */
[----:B------:R-:W0:Y:S01]  /*7860*/  S2R R26, SR_CTAID.X ;  /* 0x00000000001a7919 */ /* 0x000e220000002500 */
[----:B------:R-:W2:Y:S01]  /*7870*/  LDC.64 R20, c[0x0][0x628] ;  /* 0x00018a00ff147b82 */ /* 0x000ea20000000a00 */
[----:B------:R-:W-:Y:S01]  /*7880*/  ULDC UR6, c[0x0][0x150] ;  /* 0x0000540000067ab9 */ /* 0x000fe20000000800 */
[----:B-1--4-:R-:W-:Y:S01]  /*7890*/  IMAD.MOV.U32 R18, RZ, RZ, R2 ;  /* 0x000000ffff127224 */ /* 0x012fe200078e0002 */
[----:B------:R-:W1:Y:S01]  /*78a0*/  S2R R28, SR_CTAID.Y ;  /* 0x00000000001c7919 */ /* 0x000e620000002600 */
[----:B------:R-:W-:-:S04]  /*78b0*/  IMAD.MOV.U32 R19, RZ, RZ, R3 ;  /* 0x000000ffff137224 */ /* 0x000fc800078e0003 */
[----:B------:R-:W4:Y:S08]  /*78c0*/  LDC R29, c[0x0][0x144] ;  /* 0x00005100ff1d7b82 */ /* 0x000f300000000800 */
[----:B------:R-:W1:Y:S08]  /*78d0*/  LDC R6, c[0x0][0x630] ;  /* 0x00018c00ff067b82 */ /* 0x000e700000000800 */
[----:B---3--:R-:W3:Y:S01]  /*78e0*/  LDC.64 R24, c[0x0][0x620] ;  /* 0x00018800ff187b82 */ /* 0x008ee20000000a00 */
[----:B--2---:R-:W-:-:S04]  /*78f0*/  ISETP.NE.U32.AND P0, PT, R20, RZ, PT ;  /* 0x000000ff1400720c */ /* 0x004fc80003f05070 */
[----:B------:R-:W-:Y:S02]  /*7900*/  ISETP.NE.AND.EX P0, PT, R21, RZ, PT, P0 ;  /* 0x000000ff1500720c */ /* 0x000fe40003f05300 */
[----:B0-----:R-:W-:-:S05]  /*7910*/  I2FP.F32.U32 R4, R26 ;  /* 0x0000001a00047245 */ /* 0x001fca0000201000 */
[----:B------:R-:W-:-:S04]  /*7920*/  FMUL R4, R4, UR6 ;  /* 0x0000000604047c20 */ /* 0x000fc80008400000 */
[----:B------:R0:W2:Y:S02]  /*7930*/  F2I.U32.TRUNC.NTZ R27, R4 ;  /* 0x00000004001b7305 */ /* 0x0000a4000020f000 */
[----:B-1--4-:R-:W-:Y:S05]  /*7940*/  @!P0 BRA `(.L_x_167) ;  /* 0x0000000000288947 */ /* 0x012fea0003800000 */
[----:B------:R-:W1:Y:S02]  /*7950*/  LDC R5, c[0x0][0x634] ;  /* 0x00018d00ff057b82 */ /* 0x000e640000000800 */
[----:B-1----:R-:W-:-:S05]  /*7960*/  IADD3 R19, P0, R2, R5, RZ ;  /* 0x0000000502137210 */ /* 0x002fca0007f1e0ff */
[----:B------:R-:W-:-:S04]  /*7970*/  IMAD.X R23, RZ, RZ, R3, P0 ;  /* 0x000000ffff177224 */ /* 0x000fc800000e0603 */
[----:B0-----:R-:W-:-:S04]  /*7980*/  IMAD.WIDE.U32 R4, R23, R20, RZ ;  /* 0x0000001417047225 */ /* 0x001fc800078e00ff */
[----:B------:R-:W-:-:S04]  /*7990*/  IMAD.WIDE.U32 R16, P0, R19, R21, R4 ;  /* 0x0000001513107225 */ /* 0x000fc80007800004 */
[----:B------:R-:W-:-:S04]  /*79a0*/  IMAD.WIDE.U32 R4, R19, R20, RZ ;  /* 0x0000001413047225 */ /* 0x000fc800078e00ff */
[----:B------:R-:W-:Y:S01]  /*79b0*/  IMAD.X R19, RZ, RZ, RZ, P0 ;  /* 0x000000ffff137224 */ /* 0x000fe200000e06ff */
[----:B------:R-:W-:Y:S01]  /*79c0*/  IADD3 RZ, P0, R5, R16, RZ ;  /* 0x0000001005ff7210 */ /* 0x000fe20007f1e0ff */
[----:B------:R-:W-:-:S04]  /*79d0*/  IMAD.MOV.U32 R18, RZ, RZ, R17 ;  /* 0x000000ffff127224 */ /* 0x000fc800078e0011 */
[----:B------:R-:W-:-:S08]  /*79e0*/  IMAD.WIDE.U32.X R18, R23, R21, R18, P0 ;  /* 0x0000001517127225 */ /* 0x000fd000000e0412 */
.L_x_167:
[-CC-:B------:R-:W-:Y:S01]  /*79f0*/  SHF.R.U64 R22, R18, R6.reuse, R19.reuse ;  /* 0x0000000612167219 */ /* 0x180fe20000001213 */
[----:B------:R-:W1:Y:S01]  /*7a00*/  LDC.64 R32, c[0x0][0x640] ;  /* 0x00019000ff207b82 */ /* 0x000e620000000a00 */
[----:B0-----:R-:W-:Y:S01]  /*7a10*/  SHF.R.U32.HI R4, RZ, R6, R19 ;  /* 0x00000006ff047219 */ /* 0x001fe20000011613 */
[----:B--2---:R-:W-:Y:S01]  /*7a20*/  IMAD.MOV R27, RZ, RZ, -R27 ;  /* 0x000000ffff1b7224 */ /* 0x004fe200078e0a1b */
[----:B------:R-:W-:Y:S01]  /*7a30*/  IADD3 R17, P0, RZ, -R22, RZ ;  /* 0x80000016ff117210 */ /* 0x000fe20007f1e0ff */
[----:B------:R-:W-:Y:S01]  /*7a40*/  ULDC UR6, c[0x0][0x154] ;  /* 0x0000550000067ab9 */ /* 0x000fe20000000800 */
[----:B------:R-:W-:Y:S02]  /*7a50*/  IMAD.MOV.U32 R19, RZ, RZ, 0x1 ;  /* 0x00000001ff137424 */ /* 0x000fe400078e00ff */
[----:B------:R-:W-:Y:S01]  /*7a60*/  IMAD R27, R29, R27, R26 ;  /* 0x0000001b1d1b7224 */ /* 0x000fe200078e021a */
[----:B------:R-:W0:Y:S01]  /*7a70*/  LDC R16, c[0x0][0x618] ;  /* 0x00018600ff107b82 */ /* 0x000e220000000800 */
[----:B------:R-:W-:-:S04]  /*7a80*/  IMAD.X R5, RZ, RZ, ~R4, P0 ;  /* 0x000000ffff057224 */ /* 0x000fc800000e0e04 */
[-C--:B---3--:R-:W-:Y:S02]  /*7a90*/  IMAD R6, R5, R24.reuse, RZ ;  /* 0x0000001805067224 */ /* 0x088fe400078e02ff */
[C---:B------:R-:W-:Y:S01]  /*7aa0*/  IMAD.WIDE.U32 R4, R17.reuse, R24, R2 ;  /* 0x0000001811047225 */ /* 0x040fe200078e0002 */
[----:B------:R-:W2:Y:S03]  /*7ab0*/  LDC R18, c[0x0][0x608] ;  /* 0x00018200ff127b82 */ /* 0x000ea60000000800 */
[----:B------:R-:W-:Y:S01]  /*7ac0*/  IMAD R17, R17, R25, R6 ;  /* 0x0000001911117224 */ /* 0x000fe200078e0206 */
[----:B------:R-:W-:-:S03]  /*7ad0*/  I2FP.F32.U32 R6, R28 ;  /* 0x0000001c00067245 */ /* 0x000fc60000201000 */
[----:B------:R-:W-:Y:S01]  /*7ae0*/  IMAD.IADD R5, R5, 0x1, R17 ;  /* 0x0000000105057824 */ /* 0x000fe200078e0211 */
[----:B------:R-:W3:Y:S01]  /*7af0*/  LDC R30, c[0x0][0x658] ;  /* 0x00019600ff1e7b82 */ /* 0x000ee20000000800 */
[----:B-1----:R-:W-:Y:S01]  /*7b00*/  ISETP.NE.U32.AND P0, PT, R32, RZ, PT ;  /* 0x000000ff2000720c */ /* 0x002fe20003f05070 */
[----:B------:R-:W-:-:S03]  /*7b10*/  IMAD.MOV.U32 R17, RZ, RZ, -0x1 ;  /* 0xffffffffff117424 */ /* 0x000fc600078e00ff */
[----:B------:R-:W-:-:S03]  /*7b20*/  ISETP.NE.AND.EX P0, PT, R33, RZ, PT, P0 ;  /* 0x000000ff2100720c */ /* 0x000fc60003f05300 */
[----:B------:R-:W1:Y:S01]  /*7b30*/  LDC R25, c[0x0][0x148] ;  /* 0x00005200ff197b82 */ /* 0x000e620000000800 */
[-CC-:B0-----:R-:W-:Y:S02]  /*7b40*/  SHF.R.U64 R20, R4, R16.reuse, R5.reuse ;  /* 0x0000001004147219 */ /* 0x181fe40000001205 */
[----:B------:R-:W-:Y:S01]  /*7b50*/  SHF.R.U32.HI R5, RZ, R16, R5 ;  /* 0x00000010ff057219 */ /* 0x000fe20000011605 */
[----:B------:R-:W-:-:S04]  /*7b60*/  FMUL R16, R6, UR6 ;  /* 0x0000000606107c20 */ /* 0x000fc80008400000 */
[----:B------:R-:W0:Y:S01]  /*7b70*/  LDC R26, c[0x0][0x600] ;  /* 0x00018000ff1a7b82 */ /* 0x000e220000000800 */
[----:B------:R4:W0:Y:S01]  /*7b80*/  F2I.U32.TRUNC.NTZ R23, R16 ;  /* 0x0000001000177305 */ /* 0x000822000020f000 */
[-CC-:B--2---:R-:W-:Y:S02]  /*7b90*/  SHF.R.U64 R6, R20, R18.reuse, R5.reuse ;  /* 0x0000001214067219 */ /* 0x184fe40000001205 */
[----:B------:R-:W-:-:S04]  /*7ba0*/  SHF.R.U32.HI R5, RZ, R18, R5 ;  /* 0x00000012ff057219 */ /* 0x000fc80000011605 */
[----:B------:R-:W2:Y:S01]  /*7bb0*/  LDC R31, c[0x0][0x648] ;  /* 0x00019200ff1f7b82 */ /* 0x000ea20000000800 */
[-CC-:B---3--:R-:W-:Y:S02]  /*7bc0*/  SHF.R.U64 R24, R6, R30.reuse, R5.reuse ;  /* 0x0000001e06187219 */ /* 0x188fe40000001205 */
[-C--:B------:R-:W-:Y:S02]  /*7bd0*/  SHF.L.U32 R17, R17, R30.reuse, RZ ;  /* 0x0000001e11117219 */ /* 0x080fe400000006ff */
[-C--:B------:R-:W-:Y:S01]  /*7be0*/  SHF.R.U32.HI R5, RZ, R30.reuse, R5 ;  /* 0x0000001eff057219 */ /* 0x080fe20000011605 */
[----:B------:R-:W-:Y:S01]  /*7bf0*/  IMAD.MOV.U32 R4, RZ, RZ, R24 ;  /* 0x000000ffff047224 */ /* 0x000fe200078e0018 */
[----:B------:R-:W-:Y:S01]  /*7c00*/  SHF.L.U32 R30, R19, R30, RZ ;  /* 0x0000001e131e7219 */ /* 0x000fe200000006ff */
[----:B------:R-:W3:Y:S01]  /*7c10*/  LDC R34, c[0x0][0x638] ;  /* 0x00018e00ff227b82 */ /* 0x000ee20000000800 */
[----:B------:R-:W-:-:S07]  /*7c20*/  LOP3.LUT R29, RZ, R17, RZ, 0x33, !PT ;  /* 0x00000011ff1d7212 */ /* 0x000fce00078e33ff */
[----:B------:R-:W0:Y:S01]  /*7c30*/  LDC R35, c[0x0][0x610] ;  /* 0x00018400ff237b82 */ /* 0x000e220000000800 */
        /* <DEDUP_REMOVED lines=11> */
.L_x_168:
[----:B--2---:R-:W-:Y:S01]  /*7cf0*/  SHF.R.U64 R4, R4, R31, R5 ;  /* 0x0000001f04047219 */ /* 0x004fe20000001205 */
[----:B0-----:R-:W-:Y:S01]  /*7d00*/  VIADD R19, R26, 0xffffffff ;  /* 0xffffffff1a137836 */ /* 0x001fe20000000000 */
[----:B------:R-:W-:Y:S01]  /*7d10*/  LOP3.LUT R17, R6, R29, RZ, 0xc0, !PT ;  /* 0x0000001d06117212 */ /* 0x000fe200078ec0ff */
[----:B------:R-:W-:Y:S02]  /*7d20*/  IMAD.MOV R23, RZ, RZ, -R23 ;  /* 0x000000ffff177224 */ /* 0x000fe400078e0a17 */
[----:B------:R-:W-:Y:S02]  /*7d30*/  IMAD.MOV R5, RZ, RZ, -R4 ;  /* 0x000000ffff057224 */ /* 0x000fe400078e0a04 */
[----:B------:R-:W-:Y:S01]  /*7d40*/  IMAD R6, R30, R4, R17 ;  /* 0x000000041e067224 */ /* 0x000fe200078e0211 */
[----:B------:R-:W-:Y:S01]  /*7d50*/  LOP3.LUT R17, R20, R19, RZ, 0xc0, !PT ;  /* 0x0000001314117212 */ /* 0x000fe200078ec0ff */
[----:B-1----:R-:W-:Y:S02]  /*7d60*/  @P2 IMAD R27, R25, R23, R28 ;  /* 0x00000017191b2224 */ /* 0x002fe400078e021c */
[----:B---3--:R-:W-:-:S02]  /*7d70*/  IMAD R4, R5, R34, R24 ;  /* 0x0000002205047224 */ /* 0x008fc400078e0218 */
[----:B------:R-:W-:Y:S02]  /*7d80*/  IMAD R6, R6, R35, R27 ;  /* 0x0000002306067224 */ /* 0x000fe400078e021b */
[----:B------:R-:W-:Y:S02]  /*7d90*/  IMAD R17, R4, R26, R17 ;  /* 0x0000001a04117224 */ /* 0x000fe400078e0211 */
[----:B------:R-:W-:Y:S02]  /*7da0*/  IMAD.MOV.U32 R16, RZ, RZ, 0x1 ;  /* 0x00000001ff107424 */ /* 0x000fe400078e00ff */
[----:B------:R-:W-:Y:S01]  /*7db0*/  IMAD.MOV.U32 R4, RZ, RZ, R22 ;  /* 0x000000ffff047224 */ /* 0x000fe200078e0016 */
[----:B------:R-:W-:Y:S02]  /*7dc0*/  SEL R5, R17, R6, !P2 ;  /* 0x0000000611057207 */ /* 0x000fe40005000000 */
[----:B------:R-:W-:-:S07]  /*7dd0*/  SEL R6, R6, R17, !P2 ;  /* 0x0000001106067207 */ /* 0x000fce0005000000 */
.L_x_166:
[----:B------:R-:W-:Y:S02]  /*7de0*/  LOP3.LUT P0, RZ, R16, 0xff, RZ, 0xc0, !PT ;  /* 0x000000ff10ff7812 */ /* 0x000fe4000780c0ff */
[----:B------:R-:W-:-:S11]  /*7df0*/  LOP3.LUT R148, R148, 0x1, RZ, 0x3c, !PT ;  /* 0x0000000194947812 */ /* 0x000fd600078e3cff */
[----:B------:R-:W-:Y:S05]  /*7e00*/  @P0 BRA `(.L_x_169) ;  /* 0xffffff94007c0947 */ /* 0x000fea000383ffff */
[----:B------:R-:W-:Y:S05]  /*7e10*/  EXIT ;  /* 0x000000000000794d */ /* 0x000fea0003800000 */
.L_x_13:
[----:B------:R-:W-:-:S08]  /*7e20*/  ISETP.NE.AND P0, PT, R20, RZ, PT ;  /* 0x000000ff1400720c */ /* 0x000fd00003f05270 */
[----:B-----5:R-:W0:-:S00]  /*7e30*/  USETMAXREG.DEALLOC.CTAPOOL 0x28 ;  /* 0x00000028000079c8 */ /* 0x020e0000080e0500 */
[----:B------:R-:W-:Y:S05]  /*7e40*/  @P0 EXIT ;  /* 0x000000000000094d */ /* 0x000fea0003800000 */
[----:B0-----:R-:W-:Y:S01]  /*7e50*/  LOP3.LUT P0, RZ, R16, 0xff, RZ, 0xc0, !PT ;  /* 0x000000ff10ff7812 */ /* 0x001fe2000780c0ff */
[----:B------:R-:W-:Y:S02]  /*7e60*/  IMAD.MOV.U32 R12, RZ, RZ, 0x1 ;  /* 0x00000001ff0c7424 */ /* 0x000fe400078e00ff */
[----:B------:R-:W-:-:S10]  /*7e70*/  IMAD.MOV.U32 R15, RZ, RZ, RZ ;  /* 0x000000ffff0f7224 */ /* 0x000fd400078e00ff */
[----:B------:R-:W-:Y:S05]  /*7e80*/  @!P0 BRA `(.L_x_170) ;  /* 0x0000000c00088947 */ /* 0x000fea0003800000 */
[----:B------:R-:W-:Y:S01]  /*7e90*/  LOP3.LUT P0, RZ, R13, 0x1f, RZ, 0xc0, !PT ;  /* 0x0000001f0dff7812 */ /* 0x000fe2000780c0ff */
[----:B------:R-:W-:Y:S01]  /*7ea0*/  ULDC UR5, c[0x0][0x658] ;  /* 0x0001960000057ab9 */ /* 0x000fe20000000800 */
[----:B------:R-:W-:Y:S01]  /*7eb0*/  UMOV UR6, 0xffffffff ;  /* 0xffffffff00067882 */ /* 0x000fe20000000000 */
[----:B------:R-:W-:Y:S01]  /*7ec0*/  BSSY B0, `(.L_x_170) ;  /* 0x00000be000007945 */ /* 0x000fe20003800000 */
[----:B------:R-:W-:Y:S01]  /*7ed0*/  USHF.L.U32 UR6, UR6, UR5, URZ ;  /* 0x0000000506067299 */ /* 0x000fe2000800063f */
[C---:B------:R-:W-:Y:S01]  /*7ee0*/  ISETP.NE.AND P3, PT, R11.reuse, RZ, PT ;  /* 0x000000ff0b00720c */ /* 0x040fe20003f65270 */
[----:B------:R-:W-:Y:S01]  /*7ef0*/  IMAD.MOV.U32 R14, RZ, RZ, 0x1 ;  /* 0x00000001ff0e7424 */ /* 0x000fe200078e00ff */
[----:B------:R-:W-:Y:S01]  /*7f00*/  ISETP.NE.OR P0, PT, R11, RZ, !P0 ;  /* 0x000000ff0b00720c */ /* 0x000fe20004705670 */
[----:B------:R-:W-:Y:S01]  /*7f10*/  IMAD.MOV.U32 R12, RZ, RZ, 0x1 ;  /* 0x00000001ff0c7424 */ /* 0x000fe200078e00ff */
[----:B------:R-:W-:Y:S01]  /*7f20*/  LOP3.LUT R13, R7, 0x2, RZ, 0xfc, !PT ;  /* 0x00000002070d7812 */ /* 0x000fe200078efcff */
[----:B------:R-:W-:Y:S01]  /*7f30*/  IMAD.MOV.U32 R15, RZ, RZ, RZ ;  /* 0x000000ffff0f7224 */ /* 0x000fe200078e00ff */
[----:B------:R-:W-:Y:S01]  /*7f40*/  ULDC UR4, c[0x0][0x600] ;  /* 0x0001800000047ab9 */ /* 0x000fe20000000800 */
[----:B------:R-:W-:Y:S01]  /*7f50*/  UMOV UR7, 0x1 ;  /* 0x0000000100077882 */ /* 0x000fe20000000000 */
[----:B------:R-:W-:-:S02]  /*7f60*/  UIADD3 UR22, UR13, 0x1, URZ ;  /* 0x000000010d167890 */ /* 0x000fc4000fffe03f */
[----:B------:R-:W-:Y:S02]  /*7f70*/  UIADD3 UR16, UR4, -0x1, URZ ;  /* 0xffffffff04107890 */ /* 0x000fe4000fffe03f */
[----:B------:R-:W-:Y:S02]  /*7f80*/  USHF.L.U32 UR18, UR7, UR5, URZ ;  /* 0x0000000507127299 */ /* 0x000fe4000800063f */
[----:B------:R-:W-:Y:S01]  /*7f90*/  ULOP3.LUT UR17, URZ, UR6, URZ, 0x33, !UPT ;  /* 0x000000063f117292 */ /* 0x000fe2000f8e333f */
[----:B------:R-:W-:-:S11]  /*7fa0*/  ULDC.64 UR20, c[0x0][0x198] ;  /* 0x0000660000147ab9 */ /* 0x000fd60000000a00 */
.L_x_182:
[----:B------:R-:W-:-:S03]  /*7fb0*/  UMOV UR4, 0xffffffff ;  /* 0xffffffff00047882 */ /* 0x000fc60000000000 */
[----:B------:R-:W-:Y:S05]  /*7fc0*/  BRA.DIV UR4, `(.L_x_171) ;  /* 0x0000000e04fc7947 */ /* 0x000fea000b800000 */
[----:B------:R-:W-:-:S13]  /*7fd0*/  ELECT P1, URZ, PT ;  /* 0x00000000003f782f */ /* 0x000fda0003820000 */
.L_x_196:
[----:B------:R-:W0:Y:S01]  /*7fe0*/  LDC R10, c[0x0][0x28c] ;  /* 0x0000a300ff0a7b82 */ /* 0x000e220000000800 */
[----:B------:R-:W-:Y:S01]  /*7ff0*/  BSSY B1, `(.L_x_172) ;  /* 0x0000037000017945 */ /* 0x000fe20003800000 */
[----:B0-----:R-:W-:-:S13]  /*8000*/  ISETP.LT.OR P1, PT, R10, 0x1, !P1 ;  /* 0x000000010a00780c */ /* 0x001fda0004f21670 */
[----:B------:R-:W-:Y:S05]  /*8010*/  @P1 BRA `(.L_x_173) ;  /* 0x0000000000d01947 */ /* 0x000fea0003800000 */
[----:B------:R-:W-:Y:S02]  /*8020*/  IMAD.SHL.U32 R16, R5, 0x80, RZ ;  /* 0x0000008005107824 */ /* 0x000fe400078e00ff */
[----:B------:R-:W-:Y:S02]  /*8030*/  IMAD.SHL.U32 R17, R6, 0x40, RZ ;  /* 0x0000004006117824 */ /* 0x000fe400078e00ff */
[----:B------:R-:W-:Y:S02]  /*8040*/  IMAD.MOV.U32 R18, RZ, RZ, RZ ;  /* 0x000000ffff127224 */ /* 0x000fe400078e00ff */
[----:B------:R-:W-:Y:S02]  /*8050*/  IMAD.U32 R20, RZ, RZ, UR22 ;  /* 0x00000016ff147e24 */ /* 0x000fe4000f8e00ff */
[----:B------:R-:W-:Y:S02]  /*8060*/  IMAD.MOV.U32 R5, RZ, RZ, R12 ;  /* 0x000000ffff057224 */ /* 0x000fe400078e000c */
[----:B------:R-:W-:-:S07]  /*8070*/  IMAD.MOV.U32 R6, RZ, RZ, R15 ;  /* 0x000000ffff067224 */ /* 0x000fce00078e000f */
.L_x_177:
[----:B------:R-:W0:Y:S01]  /*8080*/  S2R R11, SR_CgaCtaId ;  /* 0x00000000000b7919 */ /* 0x000e220000008800 */
[----:B------:R-:W-:-:S04]  /*8090*/  MOV R10, 0x400 ;  /* 0x00000400000a7802 */ /* 0x000fc80000000f00 */
[----:B0-----:R-:W-:Y:S02]  /*80a0*/  LEA R21, R11, R10, 0x18 ;  /* 0x0000000a0b157211 */ /* 0x001fe400078ec0ff */
[----:B------:R-:W-:Y:S01]  /*80b0*/  SHF.L.U32 R10, R5, 0x1f, RZ ;  /* 0x0000001f050a7819 */ /* 0x000fe200000006ff */
[----:B------:R-:W0:Y:S02]  /*80c0*/  @!P3 LDC R11, c[0x0][0x500] ;  /* 0x00014000ff0bbb82 */ /* 0x000e240000000800 */
[----:B------:R-:W-:-:S04]  /*80d0*/  IMAD R19, R6, 0x8, R21 ;  /* 0x0000000806137824 */ /* 0x000fc800078e0215 */
[----:B------:R-:W1:Y:S02]  /*80e0*/  SYNCS.PHASECHK.TRANS64.TRYWAIT P1, [R19+URZ+0x28], R10 ;  /* 0x0000280a130075a7 */ /* 0x000e64000802017f */
[----:B-1----:R-:W-:Y:S05]  /*80f0*/  @!P1 BRA `(.L_x_174) ;  /* 0x0000000c00d09947 */ /* 0x002fea0003800000 */
.L_x_197:
[----:B-1----:R-:W-:Y:S01]  /*8100*/  PRMT R10, R13, 0x9910, RZ ;  /* 0x000099100d0a7816 */ /* 0x002fe200000000ff */
[----:B0-----:R0:W-:Y:S03]  /*8110*/  @!P3 SYNCS.ARRIVE.TRANS64 RZ, [R19+URZ], R11 ;  /* 0x0000000b13ffb9a7 */ /* 0x0011e6000800003f */
[----:B------:R-:W-:-:S13]  /*8120*/  ISETP.NE.AND P1, PT, R10, 0x2, PT ;  /* 0x000000020a00780c */ /* 0x000fda0003f25270 */
[----:B0-----:R-:W-:Y:S05]  /*8130*/  @P1 BRA `(.L_x_175) ;  /* 0x0000000000041947 */ /* 0x001fea0003800000 */
[----:B------:R-:W-:Y:S01]  /*8140*/  BPT.TRAP 0x1 ;  /* 0x000000040000795c */ /* 0x000fe20000300000 */
.L_x_175:
[----:B------:R-:W-:Y:S05]  /*8150*/  @P0 BRA `(.L_x_176) ;  /* 0x0000000000040947 */ /* 0x000fea0003800000 */
[----:B------:R-:W-:Y:S01]  /*8160*/  BPT.TRAP 0x1 ;  /* 0x000000040000795c */ /* 0x000fe20000300000 */
.L_x_176:
[C-C-:B------:R-:W-:Y:S01]  /*8170*/  IMAD R10, R6.reuse, 0x800, R21.reuse ;  /* 0x00000800060a7824 */ /* 0x140fe200078e0215 */
[----:B------:R-:W-:Y:S01]  /*8180*/  R2UR UR9, R19 ;  /* 0x00000000130972ca */ /* 0x000fe200000e0000 */
[----:B------:R-:W-:Y:S01]  /*8190*/  IMAD R21, R6, 0x1000, R21 ;  /* 0x0000100006157824 */ /* 0x000fe200078e0215 */
[----:B------:R-:W-:Y:S01]  /*81a0*/  UIADD3 UR4, UP0, UR20, 0xf0, URZ ;  /* 0x000000f014047890 */ /* 0x000fe2000ff1e03f */
[----:B------:R-:W-:Y:S01]  /*81b0*/  VIADD R20, R20, 0xffffffff ;  /* 0xffffffff14147836 */ /* 0x000fe20000000000 */
[----:B------:R-:W-:Y:S01]  /*81c0*/  R2UR UR5, R10 ;  /* 0x000000000a0572ca */ /* 0x000fe200000e0000 */
[----:B------:R-:W-:Y:S01]  /*81d0*/  UIADD3 UR24, UP1, UR20, 0x1f0, URZ ;  /* 0x000001f014187890 */ /* 0x000fe2000ff3e03f */
[----:B------:R-:W-:Y:S01]  /*81e0*/  R2UR UR8, R21 ;  /* 0x00000000150872ca */ /* 0x000fe200000e0000 */
[----:B------:R-:W-:Y:S01]  /*81f0*/  VIADD R6, R6, 0x1 ;  /* 0x0000000106067836 */ /* 0x000fe20000000000 */
[----:B------:R-:W-:Y:S01]  /*8200*/  R2UR UR11, R17 ;  /* 0x00000000110b72ca */ /* 0x000fe200000e0000 */
[----:B------:R-:W-:Y:S01]  /*8210*/  UIADD3.X UR25, URZ, UR21, URZ, UP1, !UPT ;  /* 0x000000153f197290 */ /* 0x000fe20008ffe43f */
[----:B------:R-:W-:Y:S01]  /*8220*/  R2UR UR10, R18 ;  /* 0x00000000120a72ca */ /* 0x000fe200000e0000 */
[----:B------:R-:W-:Y:S01]  /*8230*/  UMOV UR6, 0x0 ;  /* 0x0000000000067882 */ /* 0x000fe20000000000 */
[----:B------:R-:W-:Y:S01]  /*8240*/  R2UR UR12, R4 ;  /* 0x00000000040c72ca */ /* 0x000fe200000e0000 */
[----:B------:R-:W-:Y:S01]  /*8250*/  UMOV UR7, 0x10000000 ;  /* 0x1000000000077882 */ /* 0x000fe20000000000 */
[----:B------:R-:W-:Y:S01]  /*8260*/  R2UR UR19, R16 ;  /* 0x00000000101372ca */ /* 0x000fe200000e0000 */
[----:B------:R-:W-:Y:S01]  /*8270*/  VIADD R18, R18, 0x20 ;  /* 0x0000002012127836 */ /* 0x000fe20000000000 */
[----:B------:R-:W-:Y:S01]  /*8280*/  ISETP.GT.AND P4, PT, R20, 0x1, PT ;  /* 0x000000011400780c */ /* 0x000fe20003f84270 */
[----:B------:R-:W-:Y:S01]  /*8290*/  UIADD3 UR14, UR5, 0x180, URZ ;  /* 0x00000180050e7890 */ /* 0x000fe2000fffe03f */
[----:B------:R-:W-:Y:S01]  /*82a0*/  ISETP.NE.AND P1, PT, R6, 0x5, PT ;  /* 0x000000050600780c */ /* 0x000fe20003f25270 */
[----:B------:R-:W-:-:S02]  /*82b0*/  UIADD3.X UR5, URZ, UR21, URZ, UP0, !UPT ;  /* 0x000000153f057290 */ /* 0x000fc400087fe43f */
[----:B------:R-:W-:Y:S01]  /*82c0*/  UIADD3 UR15, UR8, 0x2980, URZ ;  /* 0x00002980080f7890 */ /* 0x000fe2000fffe03f */
[----:B------:R-:W-:Y:S02]  /*82d0*/  SEL R10, RZ, 0x1, P1 ;  /* 0x00000001ff0a7807 */ /* 0x000fe40000800000 */
[----:B------:R-:W-:Y:S01]  /*82e0*/  UMOV UR8, UR14 ;  /* 0x0000000e00087c82 */ /* 0x000fe20008000000 */
[----:B------:R-:W-:Y:S02]  /*82f0*/  SEL R6, R6, RZ, P1 ;  /* 0x000000ff06067207 */ /* 0x000fe40000800000 */
[----:B------:R-:W-:Y:S01]  /*8300*/  LOP3.LUT R5, R5, R10, RZ, 0x3c, !PT ;  /* 0x0000000a05057212 */ /* 0x000fe200078e3cff */
[----:B------:R0:W-:Y:S02]  /*8310*/  UTMALDG.3D [UR8], [UR4], desc[UR6] ;  /* 0x00000608040075b4 */ /* 0x0001e40008011000 */
[----:B0-----:R-:W-:Y:S01]  /*8320*/  UMOV UR8, UR15 ;  /* 0x0000000f00087c82 */ /* 0x001fe20008000000 */
[----:B------:R-:W-:-:S02]  /*8330*/  UMOV UR11, UR19 ;  /* 0x00000013000b7c82 */ /* 0x000fc40008000000 */
[----:B------:R0:W-:Y:S02]  /*8340*/  UTMALDG.3D [UR8], [UR24], desc[UR6] ;  /* 0x00000608180075b4 */ /* 0x0001e40008011000 */
[----:B0-----:R-:W-:Y:S05]  /*8350*/  @P4 BRA `(.L_x_177) ;  /* 0xfffffffc00484947 */ /* 0x001fea000383ffff */
.L_x_173:
[----:B------:R-:W-:Y:S05]  /*8360*/  BSYNC B1 ;  /* 0x0000000000017941 */ /* 0x000fea0003800000 */
.L_x_172:
[----:B------:R-:W-:Y:S01]  /*8370*/  LOP3.LUT P5, RZ, R14, 0xff, RZ, 0xc0, !PT ;  /* 0x000000ff0eff7812 */ /* 0x000fe200078ac0ff */
[----:B------:R-:W-:Y:S01]  /*8380*/  VIADD R6, R15, UR13 ;  /* 0x0000000d0f067c36 */ /* 0x000fe20008000000 */
[----:B------:R-:W-:Y:S01]  /*8390*/  ULDC.64 UR4, c[0x0][0x650] ;  /* 0x0001940000047ab9 */ /* 0x000fe20000000a00 */
[----:B------:R-:W-:Y:S01]  /*83a0*/  IMAD.U32 R11, RZ, RZ, UR13 ;  /* 0x0000000dff0b7e24 */ /* 0x000fe2000f8e00ff */
[----:B------:R-:W-:Y:S01]  /*83b0*/  UISETP.GE.U32.AND UP0, UPT, UR13, 0x5, UPT ;  /* 0x000000050d00788c */ /* 0x000fe2000bf06070 */
[----:B------:R-:W-:Y:S01]  /*83c0*/  BSSY B1, `(.L_x_178) ;  /* 0x000006b000017945 */ /* 0x000fe20003800000 */
[----:B------:R-:W-:Y:S02]  /*83d0*/  ISETP.GT.U32.AND P1, PT, R6, 0x4, PT ;  /* 0x000000040600780c */ /* 0x000fe40003f24070 */
[----:B------:R-:W-:Y:S02]  /*83e0*/  PRMT R14, RZ, 0x7610, R14 ;  /* 0x00007610ff0e7816 */ /* 0x000fe4000000000e */
[----:B------:R-:W-:-:S02]  /*83f0*/  ISETP.LT.U32.AND P1, PT, R11, 0x5, P1 ;  /* 0x000000050b00780c */ /* 0x000fc40000f21070 */
[----:B------:R-:W-:Y:S01]  /*8400*/  PLOP3.LUT P4, PT, PT, PT, UP0, 0x80, 0x0 ;  /* 0x000000000000781c */ /* 0x000fe20003f8f008 */
[----:B------:R-:W0:Y:S01]  /*8410*/  @P5 S2R R5, SR_CgaCtaId ;  /* 0x0000000000055919 */ /* 0x000e220000008800 */
[----:B------:R-:W-:-:S04]  /*8420*/  @P5 MOV R4, 0x400 ;  /* 0x0000040000045802 */ /* 0x000fc80000000f00 */
[----:B0-----:R-:W-:Y:S01]  /*8430*/  @P5 LEA R10, R5, R4, 0x18 ;  /* 0x00000004050a5211 */ /* 0x001fe200078ec0ff */
[----:B------:R-:W-:-:S03]  /*8440*/  IMAD.WIDE.U32 R4, R6, -0x33333333, RZ ;  /* 0xcccccccd06047825 */ /* 0x000fc600078e00ff */
[----:B------:R0:W-:Y:S01]  /*8450*/  @P5 SYNCS.ARRIVE.TRANS64.A1T0 RZ, [R10+URZ+0x88], RZ ;  /* 0x000088ff0aff59a7 */ /* 0x0001e2000810003f */
[----:B------:R-:W-:Y:S01]  /*8460*/  IADD3 R2, P5, R2, R8, RZ ;  /* 0x0000000802027210 */ /* 0x000fe20007fbe0ff */
[----:B------:R-:W-:Y:S01]  /*8470*/  IMAD.MOV.U32 R4, RZ, RZ, -0x1 ;  /* 0xffffffffff047424 */ /* 0x000fe200078e00ff */
[----:B------:R-:W-:Y:S02]  /*8480*/  SHF.R.U32.HI R11, RZ, 0x2, R5 ;  /* 0x00000002ff0b7819 */ /* 0x000fe40000011605 */
[----:B------:R-:W-:Y:S01]  /*8490*/  SEL R5, RZ, 0x1, !P1 ;  /* 0x00000001ff057807 */ /* 0x000fe20004800000 */
[----:B------:R-:W-:Y:S01]  /*84a0*/  IMAD.X R3, R3, 0x1, R0, P5 ;  /* 0x0000000103037824 */ /* 0x000fe200028e0600 */
[----:B------:R-:W-:Y:S01]  /*84b0*/  ISETP.GE.U32.AND P1, PT, R2, UR4, PT ;  /* 0x0000000402007c0c */ /* 0x000fe2000bf26070 */
[----:B------:R-:W-:Y:S01]  /*84c0*/  IMAD R15, R11, -0x5, R6 ;  /* 0xfffffffb0b0f7824 */ /* 0x000fe200078e0206 */
[----:B------:R-:W-:Y:S01]  /*84d0*/  LOP3.LUT R12, R12, R5, RZ, 0x3c, !PT ;  /* 0x000000050c0c7212 */ /* 0x000fe200078e3cff */
[----:B------:R-:W-:Y:S01]  /*84e0*/  IMAD.MOV.U32 R6, RZ, RZ, -0x1 ;  /* 0xffffffffff067424 */ /* 0x000fe200078e00ff */
[----:B------:R-:W-:Y:S01]  /*84f0*/  ISETP.GE.U32.AND.EX P1, PT, R3, UR5, PT, P1 ;  /* 0x0000000503007c0c */ /* 0x000fe2000bf26110 */
[----:B------:R-:W-:Y:S01]  /*8500*/  IMAD.MOV.U32 R5, RZ, RZ, -0x1 ;  /* 0xffffffffff057424 */ /* 0x000fe200078e00ff */
[----:B------:R-:W-:-:S02]  /*8510*/  @P4 LOP3.LUT R12, R12, 0x1, R11, 0x78, !PT ;  /* 0x000000010c0c4812 */ /* 0x000fc400078e780b */
[----:B0-----:R-:W-:-:S09]  /*8520*/  PRMT R10, RZ, 0x7610, R10 ;  /* 0x00007610ff0a7816 */ /* 0x001fd2000000000a */
[----:B------:R-:W-:Y:S05]  /*8530*/  @P1 BRA `(.L_x_179) ;  /* 0x00000004004c1947 */ /* 0x000fea0003800000 */
[----:B------:R-:W0:Y:S01]  /*8540*/  S2R R17, SR_CTAID.X ;  /* 0x0000000000117919 */ /* 0x000e220000002500 */
[----:B------:R-:W-:Y:S01]  /*8550*/  ULDC.64 UR4, c[0x0][0x628] ;  /* 0x00018a0000047ab9 */ /* 0x000fe20000000a00 */
[----:B------:R-:W1:Y:S01]  /*8560*/  LDC R18, c[0x0][0x144] ;  /* 0x00005100ff127b82 */ /* 0x000e620000000800 */
[----:B------:R-:W-:Y:S01]  /*8570*/  ISETP.NE.U32.AND P1, PT, RZ, UR4, PT ;  /* 0x00000004ff007c0c */ /* 0x000fe2000bf25070 */
[----:B------:R-:W2:Y:S01]  /*8580*/  S2R R6, SR_CTAID.Y ;  /* 0x0000000000067919 */ /* 0x000ea20000002600 */
[----:B------:R-:W-:Y:S01]  /*8590*/  ULDC UR6, c[0x0][0x150] ;  /* 0x0000540000067ab9 */ /* 0x000fe20000000800 */
[----:B------:R-:W-:Y:S01]  /*85a0*/  ULDC UR7, c[0x0][0x630] ;  /* 0x00018c0000077ab9 */ /* 0x000fe20000000800 */
[----:B------:R-:W-:Y:S01]  /*85b0*/  ISETP.NE.AND.EX P1, PT, RZ, UR5, PT, P1 ;  /* 0x00000005ff007c0c */ /* 0x000fe2000bf25310 */
[----:B------:R-:W-:Y:S01]  /*85c0*/  IMAD.MOV.U32 R4, RZ, RZ, R2 ;  /* 0x000000ffff047224 */ /* 0x000fe200078e0002 */
[----:B0-----:R-:W-:-:S05]  /*85d0*/  I2FP.F32.U32 R5, R17 ;  /* 0x0000001100057245 */ /* 0x001fca0000201000 */
[----:B------:R-:W-:Y:S01]  /*85e0*/  FMUL R20, R5, UR6 ;  /* 0x0000000605147c20 */ /* 0x000fe20008400000 */
[----:B------:R-:W-:-:S05]  /*85f0*/  IMAD.MOV.U32 R5, RZ, RZ, R3 ;  /* 0x000000ffff057224 */ /* 0x000fca00078e0003 */
[----:B--2---:R-:W-:Y:S05]  /*8600*/  @!P1 BRA `(.L_x_180) ;  /* 0x0000000000289947 */ /* 0x004fea0003800000 */
[----:B------:R-:W-:Y:S02]  /*8610*/  ULDC UR6, c[0x0][0x634] ;  /* 0x00018d0000067ab9 */ /* 0x000fe40000000800 */
[----:B------:R-:W-:-:S05]  /*8620*/  IADD3 R5, P1, R2, UR6, RZ ;  /* 0x0000000602057c10 */ /* 0x000fca000ff3e0ff */
[----:B------:R-:W-:-:S04]  /*8630*/  IMAD.X R19, RZ, RZ, R3, P1 ;  /* 0x000000ffff137224 */ /* 0x000fc800008e0603 */
[----:B------:R-:W-:-:S04]  /*8640*/  IMAD.WIDE.U32 R10, R19, UR4, RZ ;  /* 0x00000004130a7c25 */ /* 0x000fc8000f8e00ff */
[----:B------:R-:W-:-:S04]  /*8650*/  IMAD.WIDE.U32 R10, P1, R5, UR5, R10 ;  /* 0x00000005050a7c25 */ /* 0x000fc8000f82000a */
[----:B------:R-:W-:-:S04]  /*8660*/  IMAD.WIDE.U32 R4, R5, UR4, RZ ;  /* 0x0000000405047c25 */ /* 0x000fc8000f8e00ff */
[----:B------:R-:W-:Y:S01]  /*8670*/  IMAD.MOV.U32 R4, RZ, RZ, R11 ;  /* 0x000000ffff047224 */ /* 0x000fe200078e000b */
[----:B------:R-:W-:Y:S01]  /*8680*/  IADD3 RZ, P4, R5, R10, RZ ;  /* 0x0000000a05ff7210 */ /* 0x000fe20007f9e0ff */
[----:B------:R-:W-:-:S04]  /*8690*/  IMAD.X R5, RZ, RZ, RZ, P1 ;  /* 0x000000ffff057224 */ /* 0x000fc800008e06ff */
[----:B------:R-:W-:-:S08]  /*86a0*/  IMAD.WIDE.U32.X R4, R19, UR5, R4, P4 ;  /* 0x0000000513047c25 */ /* 0x000fd0000a0e0404 */
.L_x_180:
[--C-:B------:R-:W-:Y:S01]  /*86b0*/  SHF.R.U64 R16, R4, UR7, R5.reuse ;  /* 0x0000000704107c19 */ /* 0x100fe20008001205 */
[----:B------:R-:W0:Y:S01]  /*86c0*/  F2I.U32.TRUNC.NTZ R20, R20 ;  /* 0x0000001400147305 */ /* 0x000e22000020f000 */
[----:B------:R-:W-:Y:S01]  /*86d0*/  SHF.R.U32.HI R4, RZ, UR7, R5 ;  /* 0x00000007ff047c19 */ /* 0x000fe20008011605 */
[----:B------:R-:W-:Y:S01]  /*86e0*/  ULDC.64 UR4, c[0x0][0x620] ;  /* 0x0001880000047ab9 */ /* 0x000fe20000000a00 */
[----:B------:R-:W-:Y:S01]  /*86f0*/  IADD3 R11, P1, RZ, -R16, RZ ;  /* 0x80000010ff0b7210 */ /* 0x000fe20007f3e0ff */
[----:B------:R-:W-:Y:S01]  /*8700*/  ULDC.64 UR6, c[0x0][0x640] ;  /* 0x0001900000067ab9 */ /* 0x000fe20000000a00 */
[----:B------:R-:W2:Y:S03]  /*8710*/  LDC R21, c[0x0][0x148] ;  /* 0x00005200ff157b82 */ /* 0x000ea60000000800 */
[----:B------:R-:W-:Y:S01]  /*8720*/  IMAD.X R4, RZ, RZ, ~R4, P1 ;  /* 0x000000ffff047224 */ /* 0x000fe200008e0e04 */
[----:B------:R-:W-:-:S03]  /*8730*/  ISETP.NE.U32.AND P1, PT, RZ, UR6, PT ;  /* 0x00000006ff007c0c */ /* 0x000fc6000bf25070 */
[----:B------:R-:W-:Y:S01]  /*8740*/  IMAD R10, R4, UR4, RZ ;  /* 0x00000004040a7c24 */ /* 0x000fe2000f8e02ff */
[----:B------:R-:W-:Y:S01]  /*8750*/  ISETP.NE.AND.EX P1, PT, RZ, UR7, PT, P1 ;  /* 0x00000007ff007c0c */ /* 0x000fe2000bf25310 */
[----:B------:R-:W-:Y:S01]  /*8760*/  IMAD.WIDE.U32 R4, R11, UR4, R2 ;  /* 0x000000040b047c25 */ /* 0x000fe2000f8e0002 */
[----:B------:R-:W-:-:S03]  /*8770*/  ULDC UR4, c[0x0][0x618] ;  /* 0x0001860000047ab9 */ /* 0x000fc60000000800 */
[----:B------:R-:W-:Y:S01]  /*8780*/  IMAD R11, R11, UR5, R10 ;  /* 0x000000050b0b7c24 */ /* 0x000fe2000f8e020a */
[----:B------:R-:W-:Y:S01]  /*8790*/  ULDC UR5, c[0x0][0x154] ;  /* 0x0000550000057ab9 */ /* 0x000fe20000000800 */
[----:B0-----:R-:W-:Y:S02]  /*87a0*/  IMAD.MOV R10, RZ, RZ, -R20 ;  /* 0x000000ffff0a7224 */ /* 0x001fe400078e0a14 */
[----:B------:R-:W-:Y:S02]  /*87b0*/  IMAD.IADD R5, R5, 0x1, R11 ;  /* 0x0000000105057824 */ /* 0x000fe400078e020b */
[----:B-1----:R-:W-:Y:S01]  /*87c0*/  IMAD R17, R18, R10, R17 ;  /* 0x0000000a12117224 */ /* 0x002fe200078e0211 */
[----:B------:R-:W-:Y:S02]  /*87d0*/  I2FP.F32.U32 R10, R6 ;  /* 0x00000006000a7245 */ /* 0x000fe40000201000 */
[--C-:B------:R-:W-:Y:S02]  /*87e0*/  SHF.R.U64 R18, R4, UR4, R5.reuse ;  /* 0x0000000404127c19 */ /* 0x100fe40008001205 */
[----:B------:R-:W-:Y:S01]  /*87f0*/  SHF.R.U32.HI R5, RZ, UR4, R5 ;  /* 0x00000004ff057c19 */ /* 0x000fe20008011605 */
[----:B------:R-:W-:Y:S01]  /*8800*/  FMUL R10, R10, UR5 ;  /* 0x000000050a0a7c20 */ /* 0x000fe20008400000 */
[----:B------:R-:W-:-:S02]  /*8810*/  ULDC UR4, c[0x0][0x608] ;  /* 0x0001820000047ab9 */ /* 0x000fc40000000800 */
[--C-:B------:R-:W-:Y:S01]  /*8820*/  SHF.R.U64 R20, R18, UR4, R5.reuse ;  /* 0x0000000412147c19 */ /* 0x100fe20008001205 */
[----:B------:R0:W1:Y:S01]  /*8830*/  F2I.U32.TRUNC.NTZ R22, R10 ;  /* 0x0000000a00167305 */ /* 0x000062000020f000 */
[----:B------:R-:W-:Y:S01]  /*8840*/  SHF.R.U32.HI R5, RZ, UR4, R5 ;  /* 0x00000004ff057c19 */ /* 0x000fe20008011605 */
[----:B------:R-:W-:-:S03]  /*8850*/  ULDC UR4, c[0x0][0x658] ;  /* 0x0001960000047ab9 */ /* 0x000fc60000000800 */
[--C-:B------:R-:W-:Y:S02]  /*8860*/  SHF.R.U64 R19, R20, UR4, R5.reuse ;  /* 0x0000000414137c19 */ /* 0x100fe40008001205 */
[----:B------:R-:W-:-:S03]  /*8870*/  SHF.R.U32.HI R23, RZ, UR4, R5 ;  /* 0x00000004ff177c19 */ /* 0x000fc60008011605 */
[----:B------:R-:W-:Y:S02]  /*8880*/  IMAD.MOV.U32 R4, RZ, RZ, R19 ;  /* 0x000000ffff047224 */ /* 0x000fe400078e0013 */
[----:B------:R-:W-:Y:S01]  /*8890*/  IMAD.MOV.U32 R5, RZ, RZ, R23 ;  /* 0x000000ffff057224 */ /* 0x000fe200078e0017 */
[----:B0-----:R-:W-:Y:S06]  /*88a0*/  @!P1 BRA `(.L_x_181) ;  /* 0x0000000000289947 */ /* 0x001fec0003800000 */
        /* <DEDUP_REMOVED lines=10> */
.L_x_181:
[----:B------:R-:W-:Y:S01]  /*8950*/  ULDC UR4, c[0x0][0x648] ;  /* 0x0001920000047ab9 */ /* 0x000fe20000000800 */
[----:B-1----:R-:W-:Y:S01]  /*8960*/  IMAD.MOV R22, RZ, RZ, -R22 ;  /* 0x000000ffff167224 */ /* 0x002fe200078e0a16 */
[----:B------:R-:W-:Y:S01]  /*8970*/  SHF.R.U64 R5, R4, UR4, R5 ;  /* 0x0000000404057c19 */ /* 0x000fe20008001205 */
[----:B------:R-:W-:Y:S01]  /*8980*/  ULDC UR4, c[0x0][0x638] ;  /* 0x00018e0000047ab9 */ /* 0x000fe20000000800 */
[----:B------:R-:W-:Y:S01]  /*8990*/  LOP3.LUT R4, R20, UR17, RZ, 0xc0, !PT ;  /* 0x0000001114047c12 */ /* 0x000fe2000f8ec0ff */
[----:B--2---:R-:W-:Y:S01]  /*89a0*/  @P2 IMAD R17, R21, R22, R6 ;  /* 0x0000001615112224 */ /* 0x004fe200078e0206 */
[----:B------:R-:W-:Y:S01]  /*89b0*/  LOP3.LUT R18, R18, UR16, RZ, 0xc0, !PT ;  /* 0x0000001012127c12 */ /* 0x000fe2000f8ec0ff */
[----:B------:R-:W-:Y:S01]  /*89c0*/  IMAD.MOV R6, RZ, RZ, -R5 ;  /* 0x000000ffff067224 */ /* 0x000fe200078e0a05 */
[----:B------:R-:W-:Y:S01]  /*89d0*/  ULDC UR5, c[0x0][0x610] ;  /* 0x0001840000057ab9 */ /* 0x000fe20000000800 */
[----:B------:R-:W-:Y:S02]  /*89e0*/  IMAD R4, R5, UR18, R4 ;  /* 0x0000001205047c24 */ /* 0x000fe4000f8e0204 */
[----:B------:R-:W-:Y:S01]  /*89f0*/  IMAD R19, R6, UR4, R19 ;  /* 0x0000000406137c24 */ /* 0x000fe2000f8e0213 */
[----:B------:R-:W-:Y:S01]  /*8a00*/  ULDC UR4, c[0x0][0x600] ;  /* 0x0001800000047ab9 */ /* 0x000fe20000000800 */
[----:B------:R-:W-:-:S02]  /*8a10*/  IMAD R17, R4, UR5, R17 ;  /* 0x0000000504117c24 */ /* 0x000fc4000f8e0211 */
[----:B------:R-:W-:Y:S02]  /*8a20*/  IMAD R6, R19, UR4, R18 ;  /* 0x0000000413067c24 */ /* 0x000fe4000f8e0212 */
[----:B------:R-:W-:Y:S02]  /*8a30*/  IMAD.MOV.U32 R10, RZ, RZ, 0x1 ;  /* 0x00000001ff0a7424 */ /* 0x000fe400078e00ff */
[----:B------:R-:W-:Y:S01]  /*8a40*/  IMAD.MOV.U32 R4, RZ, RZ, R16 ;  /* 0x000000ffff047224 */ /* 0x000fe200078e0010 */
[----:B------:R-:W-:Y:S02]  /*8a50*/  SEL R5, R6, R17, !P2 ;  /* 0x0000001106057207 */ /* 0x000fe40005000000 */
[----:B------:R-:W-:-:S07]  /*8a60*/  SEL R6, R17, R6, !P2 ;  /* 0x0000000611067207 */ /* 0x000fce0005000000 */
.L_x_179:
[----:B------:R-:W-:Y:S05]  /*8a70*/  BSYNC B1 ;  /* 0x0000000000017941 */ /* 0x000fea0003800000 */
.L_x_178:
[----:B------:R-:W-:-:S13]  /*8a80*/  LOP3.LUT P1, RZ, R10, 0xff, RZ, 0xc0, !PT ;  /* 0x000000ff0aff7812 */ /* 0x000fda000782c0ff */
[----:B------:R-:W-:Y:S05]  /*8a90*/  @P1 BRA `(.L_x_182) ;  /* 0xfffffff400441947 */ /* 0x000fea000383ffff */
[----:B------:R-:W-:Y:S05]  /*8aa0*/  BSYNC B0 ;  /* 0x0000000000007941 */ /* 0x000fea0003800000 */
.L_x_170:
[----:B------:R-:W-:-:S03]  /*8ab0*/  UMOV UR4, 0xffffffff ;  /* 0xffffffff00047882 */ /* 0x000fc60000000000 */
[----:B------:R-:W-:Y:S05]  /*8ac0*/  BRA.DIV UR4, `(.L_x_183) ;  /* 0x0000000604707947 */ /* 0x000fea000b800000 */
[----:B------:R-:W-:-:S13]  /*8ad0*/  ELECT P0, URZ, PT ;  /* 0x00000000003f782f */ /* 0x000fda0003800000 */
.L_x_200:
[----:B------:R-:W-:Y:S04]  /*8ae0*/  BSSY B0, `(.L_x_184) ;  /* 0x0000034000007945 */ /* 0x000fe80003800000 */
[----:B------:R-:W-:Y:S05]  /*8af0*/  @!P0 BRA `(.L_x_185) ;  /* 0x0000000000c88947 */ /* 0x000fea0003800000 */
[----:B------:R-:W-:-:S04]  /*8b00*/  LOP3.LUT R7, R7, 0x2, RZ, 0xfc, !PT ;  /* 0x0000000207077812 */ /* 0x000fc800078efcff */
[----:B------:R-:W-:-:S13]  /*8b10*/  ISETP.NE.AND P0, PT, R7, 0x3, PT ;  /* 0x000000030700780c */ /* 0x000fda0003f05270 */
[----:B------:R-:W-:Y:S05]  /*8b20*/  @!P0 BRA `(.L_x_186) ;  /* 0x0000000000048947 */ /* 0x000fea0003800000 */
[----:B------:R-:W-:Y:S01]  /*8b30*/  BPT.TRAP 0x1 ;  /* 0x000000040000795c */ /* 0x000fe20000300000 */
.L_x_186:
[----:B------:R-:W0:Y:S01]  /*8b40*/  S2R R3, SR_CgaCtaId ;  /* 0x0000000000037919 */ /* 0x000e220000008800 */
[----:B------:R-:W-:Y:S02]  /*8b50*/  MOV R0, 0x400 ;  /* 0x0000040000007802 */ /* 0x000fe40000000f00 */
[----:B------:R-:W-:Y:S02]  /*8b60*/  SHF.L.U32 R2, R12, 0x1f, RZ ;  /* 0x0000001f0c027819 */ /* 0x000fe400000006ff */
[----:B0-----:R-:W-:-:S05]  /*8b70*/  LEA R0, R3, R0, 0x18 ;  /* 0x0000000003007211 */ /* 0x001fca00078ec0ff */
[----:B------:R-:W-:-:S04]  /*8b80*/  VIADD R0, R0, 0x28 ;  /* 0x0000002800007836 */ /* 0x000fc80000000000 */
[C---:B------:R-:W-:Y:S02]  /*8b90*/  IMAD R5, R15.reuse, 0x8, R0 ;  /* 0x000000080f057824 */ /* 0x040fe400078e0200 */
[----:B------:R-:W-:Y:S02]  /*8ba0*/  VIADD R15, R15, 0x1 ;  /* 0x000000010f0f7836 */ /* 0x000fe40000000000 */
[----:B------:R-:W0:Y:S03]  /*8bb0*/  SYNCS.PHASECHK.TRANS64.TRYWAIT P0, [R5+URZ], R2 ;  /* 0x00000002050075a7 */ /* 0x000e26000800017f */
[----:B------:R-:W-:-:S04]  /*8bc0*/  ISETP.NE.AND P1, PT, R15, 0x5, PT ;  /* 0x000000050f00780c */ /* 0x000fc80003f25270 */
[----:B------:R-:W-:Y:S02]  /*8bd0*/  SEL R3, RZ, 0x1, P1 ;  /* 0x00000001ff037807 */ /* 0x000fe40000800000 */
[----:B------:R-:W-:Y:S02]  /*8be0*/  SEL R15, R15, RZ, P1 ;  /* 0x000000ff0f0f7207 */ /* 0x000fe40000800000 */
[----:B------:R-:W-:-:S03]  /*8bf0*/  LOP3.LUT R12, R12, R3, RZ, 0x3c, !PT ;  /* 0x000000030c0c7212 */ /* 0x000fc600078e3cff */
[----:B------:R-:W-:Y:S01]  /*8c00*/  IMAD R7, R15, 0x8, R0 ;  /* 0x000000080f077824 */ /* 0x000fe200078e0200 */
[----:B------:R-:W-:Y:S01]  /*8c10*/  SHF.L.U32 R4, R12, 0x1f, RZ ;  /* 0x0000001f0c047819 */ /* 0x000fe200000006ff */
[----:B0-----:R-:W-:Y:S06]  /*8c20*/  @!P0 BRA `(.L_x_187) ;  /* 0x00000004003c8947 */ /* 0x001fec0003800000 */
.L_x_201:
[----:B------:R-:W1:Y:S01]  /*8c30*/  SYNCS.PHASECHK.TRANS64.TRYWAIT P0, [R7+URZ], R4 ;  /* 0x00000004070075a7 */ /* 0x000e62000800017f */
[----:B0-----:R-:W-:-:S05]  /*8c40*/  VIADD R2, R15, 0x1 ;  /* 0x000000010f027836 */ /* 0x001fca0000000000 */
[----:B------:R-:W-:-:S04]  /*8c50*/  ISETP.NE.AND P1, PT, R2, 0x5, PT ;  /* 0x000000050200780c */ /* 0x000fc80003f25270 */
[----:B------:R-:W-:Y:S02]  /*8c60*/  SEL R3, RZ, 0x1, P1 ;  /* 0x00000001ff037807 */ /* 0x000fe40000800000 */
[----:B------:R-:W-:Y:S02]  /*8c70*/  SEL R9, R2, RZ, P1 ;  /* 0x000000ff02097207 */ /* 0x000fe40000800000 */
[----:B------:R-:W-:-:S03]  /*8c80*/  LOP3.LUT R12, R12, R3, RZ, 0x3c, !PT ;  /* 0x000000030c0c7212 */ /* 0x000fc600078e3cff */
[----:B------:R-:W-:Y:S01]  /*8c90*/  IMAD R8, R9, 0x8, R0 ;  /* 0x0000000809087824 */ /* 0x000fe200078e0200 */
[----:B------:R-:W-:Y:S01]  /*8ca0*/  SHF.L.U32 R5, R12, 0x1f, RZ ;  /* 0x0000001f0c057819 */ /* 0x000fe200000006ff */
[----:B-1----:R-:W-:Y:S06]  /*8cb0*/  @!P0 BRA `(.L_x_188) ;  /* 0x00000004002c8947 */ /* 0x002fec0003800000 */
.L_x_202:
[----:B------:R-:W1:Y:S01]  /*8cc0*/  SYNCS.PHASECHK.TRANS64.TRYWAIT P0, [R8+URZ], R5 ;  /* 0x00000005080075a7 */ /* 0x000e62000800017f */
[----:B------:R-:W-:-:S05]  /*8cd0*/  VIADD R2, R9, 0x1 ;  /* 0x0000000109027836 */ /* 0x000fca0000000000 */
[----:B------:R-:W-:-:S04]  /*8ce0*/  ISETP.NE.AND P1, PT, R2, 0x5, PT ;  /* 0x000000050200780c */ /* 0x000fc80003f25270 */
[----:B------:R-:W-:Y:S02]  /*8cf0*/  SEL R3, RZ, 0x1, P1 ;  /* 0x00000001ff037807 */ /* 0x000fe40000800000 */
[----:B0-----:R-:W-:Y:S02]  /*8d00*/  SEL R7, R2, RZ, P1 ;  /* 0x000000ff02077207 */ /* 0x001fe40000800000 */
[----:B------:R-:W-:-:S03]  /*8d10*/  LOP3.LUT R9, R12, R3, RZ, 0x3c, !PT ;  /* 0x000000030c097212 */ /* 0x000fc600078e3cff */
[----:B------:R-:W-:Y:S01]  /*8d20*/  IMAD R11, R7, 0x8, R0 ;  /* 0x00000008070b7824 */ /* 0x000fe200078e0200 */
[----:B------:R-:W-:Y:S01]  /*8d30*/  SHF.L.U32 R6, R9, 0x1f, RZ ;  /* 0x0000001f09067819 */ /* 0x000fe200000006ff */
[----:B-1----:R-:W-:Y:S06]  /*8d40*/  @!P0 BRA `(.L_x_189) ;  /* 0x00000004001c8947 */ /* 0x002fec0003800000 */
.L_x_203:
[----:B------:R-:W1:Y:S01]  /*8d50*/  SYNCS.PHASECHK.TRANS64.TRYWAIT P0, [R11+URZ], R6 ;  /* 0x000000060b0075a7 */ /* 0x000e62000800017f */
[----:B------:R-:W-:-:S05]  /*8d60*/  VIADD R2, R7, 0x1 ;  /* 0x0000000107027836 */ /* 0x000fca0000000000 */
[----:B------:R-:W-:-:S04]  /*8d70*/  ISETP.NE.AND P1, PT, R2, 0x5, PT ;  /* 0x000000050200780c */ /* 0x000fc80003f25270 */
[----:B------:R-:W-:Y:S02]  /*8d80*/  SEL R4, RZ, 0x1, P1 ;  /* 0x00000001ff047807 */ /* 0x000fe40000800000 */
[----:B------:R-:W-:Y:S02]  /*8d90*/  SEL R3, R2, RZ, P1 ;  /* 0x000000ff02037207 */ /* 0x000fe40000800000 */
[----:B------:R-:W-:Y:S01]  /*8da0*/  LOP3.LUT R4, R9, R4, RZ, 0x3c, !PT ;  /* 0x0000000409047212 */ /* 0x000fe200078e3cff */
[----:B-1----:R-:W-:Y:S06]  /*8db0*/  @!P0 BRA `(.L_x_190) ;  /* 0x0000000400148947 */ /* 0x002fec0003800000 */
.L_x_204:
[----:B------:R-:W-:Y:S01]  /*8dc0*/  IMAD R3, R3, 0x8, R0 ;  /* 0x0000000803037824 */ /* 0x000fe200078e0200 */
[----:B------:R-:W-:-:S07]  /*8dd0*/  SHF.L.U32 R0, R4, 0x1f, RZ ;  /* 0x0000001f04007819 */ /* 0x000fce00000006ff */
.L_x_191:
[----:B--2---:R2:W3:Y:S02]  /*8de0*/  SYNCS.PHASECHK.TRANS64.TRYWAIT P0, [R3+URZ], R0 ;  /* 0x00000000030075a7 */ /* 0x0044e4000800017f */
[----:B---3--:R-:W-:Y:S05]  /*8df0*/  @!P0 NANOSLEEP.SYNCS 0x989680 ;  /* 0x009896800000895d */ /* 0x008fea0003900000 */
[----:B------:R-:W3:Y:S02]  /*8e00*/  @!P0 SYNCS.PHASECHK.TRANS64 P0, [R3+URZ], R0 ;  /* 0x00000000030085a7 */ /* 0x000ee4000800007f */
[----:B---3--:R-:W-:Y:S05]  /*8e10*/  @!P0 BRA `(.L_x_191) ;  /* 0xfffffffc00f08947 */ /* 0x008fea000383ffff */
.L_x_185:
[----:B------:R-:W-:Y:S05]  /*8e20*/  BSYNC B0 ;  /* 0x0000000000007941 */ /* 0x000fea0003800000 */
.L_x_184:
[----:B------:R-:W-:Y:S05]  /*8e30*/  EXIT ;  /* 0x000000000000794d */ /* 0x000fea0003800000 */
.L_x_15:
[----:B0-----:R-:W-:-:S04]  /*8e40*/  IMAD.U32 R17, RZ, RZ, UR15 ;  /* 0x0000000fff117e24 */ /* 0x001fc8000f8e00ff */
[----:B------:R0:W1:Y:S03]  /*8e50*/  SYNCS.PHASECHK.TRANS64.TRYWAIT P0, [R17+URZ+-0x8], R16 ;  /* 0xfffff810110075a7 */ /* 0x000066000800017f */
[----:B-1----:R-:W-:Y:S05]  /*8e60*/  @!P0 NANOSLEEP.SYNCS 0x989680 ;  /* 0x009896800000895d */ /* 0x002fea0003900000 */
[----:B------:R-:W1:Y:S02]  /*8e70*/  @!P0 SYNCS.PHASECHK.TRANS64 P0, [R17+URZ+-0x8], R16 ;  /* 0xfffff810110085a7 */ /* 0x000e64000800007f */
[----:B-1----:R-:W-:Y:S05]  /*8e80*/  @!P0 BRA `(.L_x_15) ;  /* 0xfffffffc00ec8947 */ /* 0x002fea000383ffff */
[----:B------:R-:W-:Y:S05]  /*8e90*/  BRA `(.L_x_192) ;  /* 0xffffff8400747947 */ /* 0x000fea000383ffff */
.L_x_20:
[----:B-1----:R-:W-:-:S04]  /*8ea0*/  IMAD.U32 R17, RZ, RZ, UR6 ;  /* 0x00000006ff117e24 */ /* 0x002fc8000f8e00ff */
[----:B------:R1:W2:Y:S03]  /*8eb0*/  SYNCS.PHASECHK.TRANS64.TRYWAIT P0, [R17+URZ], R16 ;  /* 0x00000010110075a7 */ /* 0x0002a6000800017f */
[----:B--2---:R-:W-:Y:S05]  /*8ec0*/  @!P0 NANOSLEEP.SYNCS 0x989680 ;  /* 0x009896800000895d */ /* 0x004fea0003900000 */
[----:B------:R-:W2:Y:S02]  /*8ed0*/  @!P0 SYNCS.PHASECHK.TRANS64 P0, [R17+URZ], R16 ;  /* 0x00000010110085a7 */ /* 0x000ea4000800007f */
[----:B--2---:R-:W-:Y:S05]  /*8ee0*/  @!P0 BRA `(.L_x_20) ;  /* 0xfffffffc00ec8947 */ /* 0x004fea000383ffff */
[----:B------:R-:W-:Y:S05]  /*8ef0*/  BRA `(.L_x_19) ;  /* 0xffffff8800a07947 */ /* 0x000fea000383ffff */
.L_x_26:
[----:B-1----:R-:W-:-:S04]  /*8f00*/  IMAD.U32 R18, RZ, RZ, UR9 ;  /* 0x00000009ff127e24 */ /* 0x002fc8000f8e00ff */
[----:B------:R1:W2:Y:S03]  /*8f10*/  SYNCS.PHASECHK.TRANS64.TRYWAIT P0, [R18+URZ], R17 ;  /* 0x00000011120075a7 */ /* 0x0002a6000800017f */
[----:B--2---:R-:W-:Y:S05]  /*8f20*/  @!P0 NANOSLEEP.SYNCS 0x989680 ;  /* 0x009896800000895d */ /* 0x004fea0003900000 */
[----:B------:R-:W2:Y:S02]  /*8f30*/  @!P0 SYNCS.PHASECHK.TRANS64 P0, [R18+URZ], R17 ;  /* 0x00000011120085a7 */ /* 0x000ea4000800007f */
[----:B--2---:R-:W-:Y:S05]  /*8f40*/  @!P0 BRA `(.L_x_26) ;  /* 0xfffffffc00ec8947 */ /* 0x004fea000383ffff */
[----:B------:R-:W-:Y:S05]  /*8f50*/  BRA `(.L_x_25) ;  /* 0xffffff9000c47947 */ /* 0x000fea000383ffff */
.L_x_34:
[----:B0-----:R-:W-:-:S04]  /*8f60*/  IMAD.U32 R17, RZ, RZ, UR15 ;  /* 0x0000000fff117e24 */ /* 0x001fc8000f8e00ff */
[----:B------:R0:W1:Y:S03]  /*8f70*/  SYNCS.PHASECHK.TRANS64.TRYWAIT P0, [R17+URZ+0x8], R16 ;  /* 0x00000810110075a7 */ /* 0x000066000800017f */
[----:B-1----:R-:W-:Y:S05]  /*8f80*/  @!P0 NANOSLEEP.SYNCS 0x989680 ;  /* 0x009896800000895d */ /* 0x002fea0003900000 */
[----:B------:R-:W1:Y:S02]  /*8f90*/  @!P0 SYNCS.PHASECHK.TRANS64 P0, [R17+URZ+0x8], R16 ;  /* 0x00000810110085a7 */ /* 0x000e64000800007f */
[----:B-1----:R-:W-:Y:S05]  /*8fa0*/  @!P0 BRA `(.L_x_34) ;  /* 0xfffffffc00ec8947 */ /* 0x002fea000383ffff */
[----:B------:R-:W-:Y:S05]  /*8fb0*/  BRA `(.L_x_193) ;  /* 0xffffffa000087947 */ /* 0x000fea000383ffff */
.L_x_171:
[----:B------:R-:W-:Y:S01]  /*8fc0*/  BSSY B1, `(.L_x_194) ;  /* 0x0000006000017945 */ /* 0x000fe20003800000 */
[----:B------:R-:W-:-:S07]  /*8fd0*/  IMAD.MOV.U32 R10, RZ, RZ, -0x1 ;  /* 0xffffffffff0a7424 */ /* 0x000fce00078e00ff */
[----:B------:R-:W-:Y:S05]  /*8fe0*/  WARPSYNC.COLLECTIVE R10, `(.L_x_195) ;  /* 0x000000000a0c7348 */ /* 0x000fea0003c00000 */
[----:B------:R-:W-:Y:S02]  /*8ff0*/  ELECT P1, UR62, PT ;  /* 0x00000000003e782f */ /* 0x000fe40003820000 */
[----:B------:R-:W-:Y:S01]  /*9000*/  MOV R10, UR62 ;  /* 0x0000003e000a7c02 */ /* 0x000fe20008000f00 */
[----:B------:R-:W-:Y:S10]  /*9010*/  ENDCOLLECTIVE ;  /* 0x000000000000791b */ /* 0x000ff40003800000 */
.L_x_195:
[----:B------:R-:W-:Y:S05]  /*9020*/  BSYNC B1 ;  /* 0x0000000000017941 */ /* 0x000fea0003800000 */
.L_x_194:
[----:B------:R-:W-:Y:S05]  /*9030*/  BRA `(.L_x_196) ;  /* 0xffffffec00e87947 */ /* 0x000fea000383ffff */
.L_x_174:
[----:B-1----:R1:W2:Y:S02]  /*9040*/  SYNCS.PHASECHK.TRANS64.TRYWAIT P1, [R19+URZ+0x28], R10 ;  /* 0x0000280a130075a7 */ /* 0x0022a4000802017f */
[----:B--2---:R-:W-:Y:S05]  /*9050*/  @!P1 NANOSLEEP.SYNCS 0x989680 ;  /* 0x009896800000995d */ /* 0x004fea0003900000 */
[----:B------:R-:W2:Y:S02]  /*9060*/  @!P1 SYNCS.PHASECHK.TRANS64 P1, [R19+URZ+0x28], R10 ;  /* 0x0000280a130095a7 */ /* 0x000ea4000802007f */
[----:B--2---:R-:W-:Y:S05]  /*9070*/  @!P1 BRA `(.L_x_174) ;  /* 0xfffffffc00f09947 */ /* 0x004fea000383ffff */
[----:B------:R-:W-:Y:S05]  /*9080*/  BRA `(.L_x_197) ;  /* 0xfffffff0001c7947 */ /* 0x000fea000383ffff */
.L_x_183:
[----:B------:R-:W-:Y:S01]  /*9090*/  BSSY B0, `(.L_x_198) ;  /* 0x0000006000007945 */ /* 0x000fe20003800000 */
[----:B------:R-:W-:-:S07]  /*90a0*/  IMAD.MOV.U32 R10, RZ, RZ, -0x1 ;  /* 0xffffffffff0a7424 */ /* 0x000fce00078e00ff */
[----:B------:R-:W-:Y:S05]  /*90b0*/  WARPSYNC.COLLECTIVE R10, `(.L_x_199) ;  /* 0x000000000a0c7348 */ /* 0x000fea0003c00000 */
[----:B------:R-:W-:Y:S02]  /*90c0*/  ELECT P1, UR62, PT ;  /* 0x00000000003e782f */ /* 0x000fe40003820000 */
[----:B------:R-:W-:Y:S01]  /*90d0*/  MOV R10, UR62 ;  /* 0x0000003e000a7c02 */ /* 0x000fe20008000f00 */
[----:B------:R-:W-:Y:S10]  /*90e0*/  ENDCOLLECTIVE ;  /* 0x000000000000791b */ /* 0x000ff40003800000 */
.L_x_199:
[----:B------:R-:W-:Y:S05]  /*90f0*/  BSYNC B0 ;  /* 0x0000000000007941 */ /* 0x000fea0003800000 */
.L_x_198:
[----:B------:R-:W-:Y:S01]  /*9100*/  PLOP3.LUT P0, PT, P1, PT, PT, 0x80, 0x0 ;  /* 0x000000000000781c */ /* 0x000fe20000f0f070 */
[----:B------:R-:W-:-:S12]  /*9110*/  BRA `(.L_x_200) ;  /* 0xfffffff800707947 */ /* 0x000fd8000383ffff */
.L_x_187:
[----:B0-----:R0:W1:Y:S02]  /*9120*/  SYNCS.PHASECHK.TRANS64.TRYWAIT P0, [R5+URZ], R2 ;  /* 0x00000002050075a7 */ /* 0x001064000800017f */
[----:B-1----:R-:W-:Y:S05]  /*9130*/  @!P0 NANOSLEEP.SYNCS 0x989680 ;  /* 0x009896800000895d */ /* 0x002fea0003900000 */
[----:B------:R-:W1:Y:S02]  /*9140*/  @!P0 SYNCS.PHASECHK.TRANS64 P0, [R5+URZ], R2 ;  /* 0x00000002050085a7 */ /* 0x000e64000800007f */
[----:B-1----:R-:W-:Y:S05]  /*9150*/  @!P0 BRA `(.L_x_187) ;  /* 0xfffffffc00f08947 */ /* 0x002fea000383ffff */
[----:B------:R-:W-:Y:S05]  /*9160*/  BRA `(.L_x_201) ;  /* 0xfffffff800b07947 */ /* 0x000fea000383ffff */
.L_x_188:
[----:B0-----:R0:W1:Y:S02]  /*9170*/  SYNCS.PHASECHK.TRANS64.TRYWAIT P0, [R7+URZ], R4 ;  /* 0x00000004070075a7 */ /* 0x001064000800017f */
[----:B-1----:R-:W-:Y:S05]  /*9180*/  @!P0 NANOSLEEP.SYNCS 0x989680 ;  /* 0x009896800000895d */ /* 0x002fea0003900000 */
[----:B------:R-:W1:Y:S02]  /*9190*/  @!P0 SYNCS.PHASECHK.TRANS64 P0, [R7+URZ], R4 ;  /* 0x00000004070085a7 */ /* 0x000e64000800007f */
[----:B-1----:R-:W-:Y:S05]  /*91a0*/  @!P0 BRA `(.L_x_188) ;  /* 0xfffffffc00f08947 */ /* 0x002fea000383ffff */
[----:B------:R-:W-:Y:S05]  /*91b0*/  BRA `(.L_x_202) ;  /* 0xfffffff800c07947 */ /* 0x000fea000383ffff */
.L_x_189:
[----:B0-----:R0:W1:Y:S02]  /*91c0*/  SYNCS.PHASECHK.TRANS64.TRYWAIT P0, [R8+URZ], R5 ;  /* 0x00000005080075a7 */ /* 0x001064000800017f */
[----:B-1----:R-:W-:Y:S05]  /*91d0*/  @!P0 NANOSLEEP.SYNCS 0x989680 ;  /* 0x009896800000895d */ /* 0x002fea0003900000 */
[----:B------:R-:W1:Y:S02]  /*91e0*/  @!P0 SYNCS.PHASECHK.TRANS64 P0, [R8+URZ], R5 ;  /* 0x00000005080085a7 */ /* 0x000e64000800007f */
[----:B-1----:R-:W-:Y:S05]  /*91f0*/  @!P0 BRA `(.L_x_189) ;  /* 0xfffffffc00f08947 */ /* 0x002fea000383ffff */
[----:B------:R-:W-:Y:S05]  /*9200*/  BRA `(.L_x_203) ;  /* 0xfffffff800d07947 */ /* 0x000fea000383ffff */
.L_x_190:
[----:B-1----:R1:W2:Y:S02]  /*9210*/  SYNCS.PHASECHK.TRANS64.TRYWAIT P0, [R11+URZ], R6 ;  /* 0x000000060b0075a7 */ /* 0x0022a4000800017f */
[----:B--2---:R-:W-:Y:S05]  /*9220*/  @!P0 NANOSLEEP.SYNCS 0x989680 ;  /* 0x009896800000895d */ /* 0x004fea0003900000 */
[----:B------:R-:W2:Y:S02]  /*9230*/  @!P0 SYNCS.PHASECHK.TRANS64 P0, [R11+URZ], R6 ;  /* 0x000000060b0085a7 */ /* 0x000ea4000800007f */
[----:B--2---:R-:W-:Y:S05]  /*9240*/  @!P0 BRA `(.L_x_190) ;  /* 0xfffffffc00f08947 */ /* 0x004fea000383ffff */
[----:B------:R-:W-:Y:S05]  /*9250*/  BRA `(.L_x_204) ;  /* 0xfffffff800d87947 */ /* 0x000fea000383ffff */
.L_x_205:
[----:B------:R-:W-:-:S00]  /*9260*/  BRA `(.L_x_205) ;  /* 0xfffffffc00fc7947 */ /* 0x000fc0000383ffff */
[----:B------:R-:W-:-:S00]  /*9270*/  NOP ;  /* 0x0000000000007918 */ /* 0x000fc00000000000 */
        /* <DEDUP_REMOVED lines=8> */
.L_x_206:


//--------------------- .nv.shared._ZN7cutlass13device_kernelINS_4gemm6kernel13GemmUniversalIN4cute5tupleIJiiiiEEENS1_10collective13CollectiveMmaINS1_37MainloopSm90TmaGmmaWarpSpecializedFP8ILi5ENS5_IJNS4_1CILi1EEESB_SB_EEENS1_32KernelTmaWarpSpecializedPingpongEEENS5_IJNSA_ILi64EEENSA_ILi128EEENSA_ILi32EEEEEENS_12float_e5m2_tENS5_IJlSB_lEEESJ_SK_NS4_8TiledMMAINS4_8MMA_AtomIJNS4_4SM904GMMA31MMA_64x128x32_F32E5M2E5M2_SS_TNILNSO_7ScaleInE1ELSQ_1EEEEEENS4_6LayoutISC_NS5_IJNSA_ILi0EEESU_SU_EEEEENS5_IJNS4_10UnderscoreESX_SX_EEEEENS4_13SM90_TMA_LOADENS4_14ComposedLayoutINS4_7SwizzleILi1ELi4ELi3EEENS4_18smem_ptr_flag_bitsILi8EEENST_INS5_IJNSA_ILi8EEESH_EEENS5_IJSH_SB_EEEEEEEvNS4_8identityES10_S1A_vS1B_EENS_8epilogue10collective6detail29Sm90TmaWarpSpecializedAdapterINS1E_15DefaultEpilogueISJ_SK_SK_NS1D_6thread17LinearCombinationISJ_Li1EffLNS1I_9ScaleType4KindE0ELNS_15FloatRoundStyleE2ESJ_EENS1_15EpilogueDefaultEEEEEvvEEEEvNT_6ParamsE --------------------------
	.section	.nv.shared._ZN7cutlass13device_kernelINS_4gemm6kernel13GemmUniversalIN4cute5tupleIJiiiiEEENS1_10collective13CollectiveMmaINS1_37MainloopSm90TmaGmmaWarpSpecializedFP8ILi5ENS5_IJNS4_1CILi1EEESB_SB_EEENS1_32KernelTmaWarpSpecializedPingpongEEENS5_IJNSA_ILi64EEENSA_ILi128EEENSA_ILi32EEEEEENS_12float_e5m2_tENS5_IJlSB_lEEESJ_SK_NS4_8TiledMMAINS4_8MMA_AtomIJNS4_4SM904GMMA31MMA_64x128x32_F32E5M2E5M2_SS_TNILNSO_7ScaleInE1ELSQ_1EEEEEENS4_6LayoutISC_NS5_IJNSA_ILi0EEESU_SU_EEEEENS5_IJNS4_10UnderscoreESX_SX_EEEEENS4_13SM90_TMA_LOADENS4_14ComposedLayoutINS4_7SwizzleILi1ELi4ELi3EEENS4_18smem_ptr_flag_bitsILi8EEENST_INS5_IJNSA_ILi8EEESH_EEENS5_IJSH_SB_EEEEEEEvNS4_8identityES10_S1A_vS1B_EENS_8epilogue10collective6detail29Sm90TmaWarpSpecializedAdapterINS1E_15DefaultEpilogueISJ_SK_SK_NS1D_6thread17LinearCombinationISJ_Li1EffLNS1I_9ScaleType4KindE0ELNS_15FloatRoundStyleE2ESJ_EENS1_15EpilogueDefaultEEEEEvvEEEEvNT_6ParamsE,"aw",@nobits
	.sectionflags	@""
	.align	16
	.zero		1024


//--------------------- .nv.shared.reserved.0     --------------------------
	.section	.nv.shared.reserved.0,"aw",@nobits
	.weak		__nv_reservedSMEM_offset_0_alias
	.size		__nv_reservedSMEM_offset_0_alias, 0, 0
	.other		__nv_reservedSMEM_offset_0_alias,@"STO_CUDA_RESERVED_SHARED STV_DEFAULT"
__nv_reservedSMEM_offset_0_alias:
	.zero		0


//--------------------- .nv.global                --------------------------
	.section	.nv.global,"aw",@nobits
.nv.global:
	.type		_ZN39_INTERNAL_bb70389c_4_k_cu_4068f0f7_48064cute1_E,@object
	.size		_ZN39_INTERNAL_bb70389c_4_k_cu_4068f0f7_48064cute1_E,(_ZN39_INTERNAL_bb70389c_4_k_cu_4068f0f7_48064cuda3std3__45__cpo6cbeginE - _ZN39_INTERNAL_bb70389c_4_k_cu_4068f0f7_48064cute1_E)
_ZN39_INTERNAL_bb70389c_4_k_cu_4068f0f7_48064cute1_E:
	.zero		1
	.type		_ZN39_INTERNAL_bb70389c_4_k_cu_4068f0f7_48064cuda3std3__45__cpo6cbeginE,@object
	.size		_ZN39_INTERNAL_bb70389c_4_k_cu_4068f0f7_48064cuda3std3__45__cpo6cbeginE,(_ZN39_INTERNAL_bb70389c_4_k_cu_4068f0f7_48064cuda3std3__48in_placeE - _ZN39_INTERNAL_bb70389c_4_k_cu_4068f0f7_48064cuda3std3__45__cpo6cbeginE)
_ZN39_INTERNAL_bb70389c_4_k_cu_4068f0f7_48064cuda3std3__45__cpo6cbeginE:
	.zero		1
	.type		_ZN39_INTERNAL_bb70389c_4_k_cu_4068f0f7_48064cuda3std3__48in_placeE,@object
	.size		_ZN39_INTERNAL_bb70389c_4_k_cu_4068f0f7_48064cuda3std3__48in_placeE,(_ZN39_INTERNAL_bb70389c_4_k_cu_4068f0f7_48064cuda3std6ranges3__45__cpo9iter_moveE - _ZN39_INTERNAL_bb70389c_4_k_cu_4068f0f7_48064cuda3std3__48in_placeE)
_ZN39_INTERNAL_bb70389c_4_k_cu_4068f0f7_48064cuda3std3__48in_placeE:
	.zero		1
	.type		_ZN39_INTERNAL_bb70389c_4_k_cu_4068f0f7_48064cuda3std6ranges3__45__cpo9iter_moveE,@object
	.size		_ZN39_INTERNAL_bb70389c_4_k_cu_4068f0f7_48064cuda3std6ranges3__45__cpo9iter_moveE,(_ZN39_INTERNAL_bb70389c_4_k_cu_4068f0f7_48064cuda3std3__45__cpo5beginE - _ZN39_INTERNAL_bb70389c_4_k_cu_4068f0f7_48064cuda3std6ranges3__45__cpo9iter_moveE)
_ZN39_INTERNAL_bb70389c_4_k_cu_4068f0f7_48064cuda3std6ranges3__45__cpo9iter_moveE:
	.zero		1
	.type		_ZN39_INTERNAL_bb70389c_4_k_cu_4068f0f7_48064cuda3std3__45__cpo5beginE,@object
	.size		_ZN39_INTERNAL_bb70389c_4_k_cu_4068f0f7_48064cuda3std3__45__cpo5beginE,(_ZN39_INTERNAL_bb70389c_4_k_cu_4068f0f7_48064cuda3std3__441_GLOBAL__N__bb70389c_4_k_cu_4068f0f7_48066ignoreE - _ZN39_INTERNAL_bb70389c_4_k_cu_4068f0f7_48064cuda3std3__45__cpo5beginE)
_ZN39_INTERNAL_bb70389c_4_k_cu_4068f0f7_48064cuda3std3__45__cpo5beginE:
	.zero		1
	.type		_ZN39_INTERNAL_bb70389c_4_k_cu_4068f0f7_48064cuda3std3__441_GLOBAL__N__bb70389c_4_k_cu_4068f0f7_48066ignoreE,@object
	.size		_ZN39_INTERNAL_bb70389c_4_k_cu_4068f0f7_48064cuda3std3__441_GLOBAL__N__bb70389c_4_k_cu_4068f0f7_48066ignoreE,(_ZN39_INTERNAL_bb70389c_4_k_cu_4068f0f7_48064cute7productE - _ZN39_INTERNAL_bb70389c_4_k_cu_4068f0f7_48064cuda3std3__441_GLOBAL__N__bb70389c_4_k_cu_4068f0f7_48066ignoreE)
_ZN39_INTERNAL_bb70389c_4_k_cu_4068f0f7_48064cuda3std3__441_GLOBAL__N__bb70389c_4_k_cu_4068f0f7_48066ignoreE:
	.zero		1
	.type		_ZN39_INTERNAL_bb70389c_4_k_cu_4068f0f7_48064cute7productE,@object
	.size		_ZN39_INTERNAL_bb70389c_4_k_cu_4068f0f7_48064cute7productE,(_ZN39_INTERNAL_bb70389c_4_k_cu_4068f0f7_48064cuda3std3__45__cpo3endE - _ZN39_INTERNAL_bb70389c_4_k_cu_4068f0f7_48064cute7productE)
_ZN39_INTERNAL_bb70389c_4_k_cu_4068f0f7_48064cute7productE:
	.zero		1
	.type		_ZN39_INTERNAL_bb70389c_4_k_cu_4068f0f7_48064cuda3std3__45__cpo3endE,@object
	.size		_ZN39_INTERNAL_bb70389c_4_k_cu_4068f0f7_48064cuda3std3__45__cpo3endE,(_ZN39_INTERNAL_bb70389c_4_k_cu_4068f0f7_48064cuda3std3__419piecewise_constructE - _ZN39_INTERNAL_bb70389c_4_k_cu_4068f0f7_48064cuda3std3__45__cpo3endE)
_ZN39_INTERNAL_bb70389c_4_k_cu_4068f0f7_48064cuda3std3__45__cpo3endE:
	.zero		1
	.type		_ZN39_INTERNAL_bb70389c_4_k_cu_4068f0f7_48064cuda3std3__419piecewise_constructE,@object
	.size		_ZN39_INTERNAL_bb70389c_4_k_cu_4068f0f7_48064cuda3std3__419piecewise_constructE,(_ZN39_INTERNAL_bb70389c_4_k_cu_4068f0f7_48064cuda3std3__45__cpo4cendE - _ZN39_INTERNAL_bb70389c_4_k_cu_4068f0f7_48064cuda3std3__419piecewise_constructE)
_ZN39_INTERNAL_bb70389c_4_k_cu_4068f0f7_48064cuda3std3__419piecewise_constructE:
	.zero		1
	.type		_ZN39_INTERNAL_bb70389c_4_k_cu_4068f0f7_48064cuda3std3__45__cpo4cendE,@object
	.size		_ZN39_INTERNAL_bb70389c_4_k_cu_4068f0f7_48064cuda3std3__45__cpo4cendE,(_ZN39_INTERNAL_bb70389c_4_k_cu_4068f0f7_48064cuda3std6ranges3__45__cpo4swapE - _ZN39_INTERNAL_bb70389c_4_k_cu_4068f0f7_48064cuda3std3__45__cpo4cendE)
_ZN39_INTERNAL_bb70389c_4_k_cu_4068f0f7_48064cuda3std3__45__cpo4cendE:
	.zero		1
	.type		_ZN39_INTERNAL_bb70389c_4_k_cu_4068f0f7_48064cuda3std6ranges3__45__cpo4swapE,@object
	.size		_ZN39_INTERNAL_bb70389c_4_k_cu_4068f0f7_48064cuda3std6ranges3__45__cpo4swapE,(.L_7 - _ZN39_INTERNAL_bb70389c_4_k_cu_4068f0f7_48064cuda3std6ranges3__45__cpo4swapE)
_ZN39_INTERNAL_bb70389c_4_k_cu_4068f0f7_48064cuda3std6ranges3__45__cpo4swapE:
	.zero		1
.L_7:


//--------------------- .nv.constant0._ZN7cutlass13device_kernelINS_4gemm6kernel13GemmUniversalIN4cute5tupleIJiiiiEEENS1_10collective13CollectiveMmaINS1_37MainloopSm90TmaGmmaWarpSpecializedFP8ILi5ENS5_IJNS4_1CILi1EEESB_SB_EEENS1_32KernelTmaWarpSpecializedPingpongEEENS5_IJNSA_ILi64EEENSA_ILi128EEENSA_ILi32EEEEEENS_12float_e5m2_tENS5_IJlSB_lEEESJ_SK_NS4_8TiledMMAINS4_8MMA_AtomIJNS4_4SM904GMMA31MMA_64x128x32_F32E5M2E5M2_SS_TNILNSO_7ScaleInE1ELSQ_1EEEEEENS4_6LayoutISC_NS5_IJNSA_ILi0EEESU_SU_EEEEENS5_IJNS4_10UnderscoreESX_SX_EEEEENS4_13SM90_TMA_LOADENS4_14ComposedLayoutINS4_7SwizzleILi1ELi4ELi3EEENS4_18smem_ptr_flag_bitsILi8EEENST_INS5_IJNSA_ILi8EEESH_EEENS5_IJSH_SB_EEEEEEEvNS4_8identityES10_S1A_vS1B_EENS_8epilogue10collective6detail29Sm90TmaWarpSpecializedAdapterINS1E_15DefaultEpilogueISJ_SK_SK_NS1D_6thread17LinearCombinationISJ_Li1EffLNS1I_9ScaleType4KindE0ELNS_15FloatRoundStyleE2ESJ_EENS1_15EpilogueDefaultEEEEEvvEEEEvNT_6ParamsE --------------------------
	.section	.nv.constant0._ZN7cutlass13device_kernelINS_4gemm6kernel13GemmUniversalIN4cute5tupleIJiiiiEEENS1_10collective13CollectiveMmaINS1_37MainloopSm90TmaGmmaWarpSpecializedFP8ILi5ENS5_IJNS4_1CILi1EEESB_SB_EEENS1_32KernelTmaWarpSpecializedPingpongEEENS5_IJNSA_ILi64EEENSA_ILi128EEENSA_ILi32EEEEEENS_12float_e5m2_tENS5_IJlSB_lEEESJ_SK_NS4_8TiledMMAINS4_8MMA_AtomIJNS4_4SM904GMMA31MMA_64x128x32_F32E5M2E5M2_SS_TNILNSO_7ScaleInE1ELSQ_1EEEEEENS4_6LayoutISC_NS5_IJNSA_ILi0EEESU_SU_EEEEENS5_IJNS4_10UnderscoreESX_SX_EEEEENS4_13SM90_TMA_LOADENS4_14ComposedLayoutINS4_7SwizzleILi1ELi4ELi3EEENS4_18smem_ptr_flag_bitsILi8EEENST_INS5_IJNSA_ILi8EEESH_EEENS5_IJSH_SB_EEEEEEEvNS4_8identityES10_S1A_vS1B_EENS_8epilogue10collective6detail29Sm90TmaWarpSpecializedAdapterINS1E_15DefaultEpilogueISJ_SK_SK_NS1D_6thread17LinearCombinationISJ_Li1EffLNS1I_9ScaleType4KindE0ELNS_15FloatRoundStyleE2ESJ_EENS1_15EpilogueDefaultEEEEEvvEEEEvNT_6ParamsE,"a",@progbits
	.sectionflags	@""
	.align	4
.nv.constant0._ZN7cutlass13device_kernelINS_4gemm6kernel13GemmUniversalIN4cute5tupleIJiiiiEEENS1_10collective13CollectiveMmaINS1_37MainloopSm90TmaGmmaWarpSpecializedFP8ILi5ENS5_IJNS4_1CILi1EEESB_SB_EEENS1_32KernelTmaWarpSpecializedPingpongEEENS5_IJNSA_ILi64EEENSA_ILi128EEENSA_ILi32EEEEEENS_12float_e5m2_tENS5_IJlSB_lEEESJ_SK_NS4_8TiledMMAINS4_8MMA_AtomIJNS4_4SM904GMMA31MMA_64x128x32_F32E5M2E5M2_SS_TNILNSO_7ScaleInE1ELSQ_1EEEEEENS4_6LayoutISC_NS5_IJNSA_ILi0EEESU_SU_EEEEENS5_IJNS4_10UnderscoreESX_SX_EEEEENS4_13SM90_TMA_LOADENS4_14ComposedLayoutINS4_7SwizzleILi1ELi4ELi3EEENS4_18smem_ptr_flag_bitsILi8EEENST_INS5_IJNSA_ILi8EEESH_EEENS5_IJSH_SB_EEEEEEEvNS4_8identityES10_S1A_vS1B_EENS_8epilogue10collective6detail29Sm90TmaWarpSpecializedAdapterINS1E_15DefaultEpilogueISJ_SK_SK_NS1D_6thread17LinearCombinationISJ_Li1EffLNS1I_9ScaleType4KindE0ELNS_15FloatRoundStyleE2ESJ_EENS1_15EpilogueDefaultEEEEEvvEEEEvNT_6ParamsE:
	.zero		1664


//--------------------- SYMBOLS --------------------------

	.type		.nv.reservedSmem.offset0,@object
	.size		.nv.reservedSmem.offset0,0x4
